//
// Generated by NVIDIA NVVM Compiler
//
// Compiler Build ID: CL-36424714
// Cuda compilation tools, release 13.0, V13.0.88
// Based on NVVM 20.0.0
//

.version 9.0
.target sm_100
.address_size 64

	// .globl	_Z14compadd_kernelPfS_
// _ZZN3cub18CUB_300001_SM_10006detail9transform23transform_kernel_ublkcpINS2_19async_copy_policy_tILi128EEEiN4cuda3std3__44plusIfEEN6thrust24THRUST_300001_SM_1000_NS6detail15normal_iteratorINSC_10device_ptrIfEEEEJffEEEvT0_iT1_T2_DpNS2_16aligned_base_ptrIT3_EEE3bar has been demoted
// _ZZN3cub18CUB_300001_SM_10006detail9transform23transform_kernel_ublkcpINS2_19async_copy_policy_tILi128EEElN4cuda3std3__44plusIfEEN6thrust24THRUST_300001_SM_1000_NS6detail15normal_iteratorINSC_10device_ptrIfEEEEJffEEEvT0_iT1_T2_DpNS2_16aligned_base_ptrIT3_EEE3bar has been demoted
.global .align 1 .b8 _ZN34_INTERNAL_dddaaab1_4_k_cu_58dcb7634cuda3std3__45__cpo5beginE[1];
.global .align 1 .b8 _ZN34_INTERNAL_dddaaab1_4_k_cu_58dcb7634cuda3std3__45__cpo3endE[1];
.global .align 1 .b8 _ZN34_INTERNAL_dddaaab1_4_k_cu_58dcb7634cuda3std3__45__cpo6cbeginE[1];
.global .align 1 .b8 _ZN34_INTERNAL_dddaaab1_4_k_cu_58dcb7634cuda3std3__45__cpo4cendE[1];
.global .align 1 .b8 _ZN34_INTERNAL_dddaaab1_4_k_cu_58dcb7634cuda3std3__45__cpo6rbeginE[1];
.global .align 1 .b8 _ZN34_INTERNAL_dddaaab1_4_k_cu_58dcb7634cuda3std3__45__cpo4rendE[1];
.global .align 1 .b8 _ZN34_INTERNAL_dddaaab1_4_k_cu_58dcb7634cuda3std3__45__cpo7crbeginE[1];
.global .align 1 .b8 _ZN34_INTERNAL_dddaaab1_4_k_cu_58dcb7634cuda3std3__45__cpo5crendE[1];
.global .align 1 .b8 _ZN34_INTERNAL_dddaaab1_4_k_cu_58dcb7634cuda3std3__436_GLOBAL__N__dddaaab1_4_k_cu_58dcb7636ignoreE[1];
.global .align 1 .b8 _ZN34_INTERNAL_dddaaab1_4_k_cu_58dcb7634cuda3std3__419piecewise_constructE[1];
.global .align 1 .b8 _ZN34_INTERNAL_dddaaab1_4_k_cu_58dcb7634cuda3std3__48in_placeE[1];
.global .align 1 .b8 _ZN34_INTERNAL_dddaaab1_4_k_cu_58dcb7634cuda3std3__420unreachable_sentinelE[1];
.global .align 1 .b8 _ZN34_INTERNAL_dddaaab1_4_k_cu_58dcb7634cuda3std3__47nulloptE[1];
.global .align 1 .b8 _ZN34_INTERNAL_dddaaab1_4_k_cu_58dcb7634cuda3std3__48unexpectE[1];
.global .align 1 .b8 _ZN34_INTERNAL_dddaaab1_4_k_cu_58dcb7634cuda3std6ranges3__45__cpo4swapE[1];
.global .align 1 .b8 _ZN34_INTERNAL_dddaaab1_4_k_cu_58dcb7634cuda3std6ranges3__45__cpo9iter_moveE[1];
.global .align 1 .b8 _ZN34_INTERNAL_dddaaab1_4_k_cu_58dcb7634cuda3std6ranges3__45__cpo5beginE[1];
.global .align 1 .b8 _ZN34_INTERNAL_dddaaab1_4_k_cu_58dcb7634cuda3std6ranges3__45__cpo3endE[1];
.global .align 1 .b8 _ZN34_INTERNAL_dddaaab1_4_k_cu_58dcb7634cuda3std6ranges3__45__cpo6cbeginE[1];
.global .align 1 .b8 _ZN34_INTERNAL_dddaaab1_4_k_cu_58dcb7634cuda3std6ranges3__45__cpo4cendE[1];
.global .align 1 .b8 _ZN34_INTERNAL_dddaaab1_4_k_cu_58dcb7634cuda3std6ranges3__45__cpo7advanceE[1];
.global .align 1 .b8 _ZN34_INTERNAL_dddaaab1_4_k_cu_58dcb7634cuda3std6ranges3__45__cpo9iter_swapE[1];
.global .align 1 .b8 _ZN34_INTERNAL_dddaaab1_4_k_cu_58dcb7634cuda3std6ranges3__45__cpo4nextE[1];
.global .align 1 .b8 _ZN34_INTERNAL_dddaaab1_4_k_cu_58dcb7634cuda3std6ranges3__45__cpo4prevE[1];
.global .align 1 .b8 _ZN34_INTERNAL_dddaaab1_4_k_cu_58dcb7634cuda3std6ranges3__45__cpo4dataE[1];
.global .align 1 .b8 _ZN34_INTERNAL_dddaaab1_4_k_cu_58dcb7634cuda3std6ranges3__45__cpo5cdataE[1];
.global .align 1 .b8 _ZN34_INTERNAL_dddaaab1_4_k_cu_58dcb7634cuda3std6ranges3__45__cpo4sizeE[1];
.global .align 1 .b8 _ZN34_INTERNAL_dddaaab1_4_k_cu_58dcb7634cuda3std6ranges3__45__cpo5ssizeE[1];
.global .align 1 .b8 _ZN34_INTERNAL_dddaaab1_4_k_cu_58dcb7634cuda3std6ranges3__45__cpo8distanceE[1];
.global .align 1 .b8 _ZN34_INTERNAL_dddaaab1_4_k_cu_58dcb7636thrust24THRUST_300001_SM_1000_NS8cuda_cub3parE[1];
.global .align 1 .b8 _ZN34_INTERNAL_dddaaab1_4_k_cu_58dcb7636thrust24THRUST_300001_SM_1000_NS8cuda_cub10par_nosyncE[1];
.global .align 1 .b8 _ZN34_INTERNAL_dddaaab1_4_k_cu_58dcb7636thrust24THRUST_300001_SM_1000_NS6system6detail10sequential3seqE[1];
.global .align 1 .b8 _ZN34_INTERNAL_dddaaab1_4_k_cu_58dcb7636thrust24THRUST_300001_SM_1000_NS12placeholders2_1E[1];
.global .align 1 .b8 _ZN34_INTERNAL_dddaaab1_4_k_cu_58dcb7636thrust24THRUST_300001_SM_1000_NS12placeholders2_2E[1];
.global .align 1 .b8 _ZN34_INTERNAL_dddaaab1_4_k_cu_58dcb7636thrust24THRUST_300001_SM_1000_NS12placeholders2_3E[1];
.global .align 1 .b8 _ZN34_INTERNAL_dddaaab1_4_k_cu_58dcb7636thrust24THRUST_300001_SM_1000_NS12placeholders2_4E[1];
.global .align 1 .b8 _ZN34_INTERNAL_dddaaab1_4_k_cu_58dcb7636thrust24THRUST_300001_SM_1000_NS12placeholders2_5E[1];
.global .align 1 .b8 _ZN34_INTERNAL_dddaaab1_4_k_cu_58dcb7636thrust24THRUST_300001_SM_1000_NS12placeholders2_6E[1];
.global .align 1 .b8 _ZN34_INTERNAL_dddaaab1_4_k_cu_58dcb7636thrust24THRUST_300001_SM_1000_NS12placeholders2_7E[1];
.global .align 1 .b8 _ZN34_INTERNAL_dddaaab1_4_k_cu_58dcb7636thrust24THRUST_300001_SM_1000_NS12placeholders2_8E[1];
.global .align 1 .b8 _ZN34_INTERNAL_dddaaab1_4_k_cu_58dcb7636thrust24THRUST_300001_SM_1000_NS12placeholders2_9E[1];
.global .align 1 .b8 _ZN34_INTERNAL_dddaaab1_4_k_cu_58dcb7636thrust24THRUST_300001_SM_1000_NS12placeholders3_10E[1];
.global .align 1 .b8 _ZN34_INTERNAL_dddaaab1_4_k_cu_58dcb7636thrust24THRUST_300001_SM_1000_NS3seqE[1];
.extern .shared .align 128 .b8 _ZN3cub18CUB_300001_SM_10006detail9transform4smemE[];

.visible .entry _Z14compadd_kernelPfS_(
	.param .u64 .ptr .align 1 _Z14compadd_kernelPfS__param_0,
	.param .u64 .ptr .align 1 _Z14compadd_kernelPfS__param_1
)
{
	.reg .b32 	%r<12>;
	.reg .b32 	%f<4>;
	.reg .b64 	%rd<8>;

	ld.param.u64 	%rd1, [_Z14compadd_kernelPfS__param_0];
	ld.param.u64 	%rd2, [_Z14compadd_kernelPfS__param_1];
	cvta.to.global.u64 	%rd3, %rd1;
	cvta.to.global.u64 	%rd4, %rd2;
	mov.u32 	%r1, %ctaid.x;
	mov.u32 	%r2, %ntid.x;
	mov.u32 	%r3, %tid.x;
	mad.lo.s32 	%r4, %r1, %r2, %r3;
	mov.u32 	%r5, %ctaid.y;
	mov.u32 	%r6, %ntid.y;
	mov.u32 	%r7, %tid.y;
	mad.lo.s32 	%r8, %r5, %r6, %r7;
	mov.u32 	%r9, %ctaid.z;
	mad.lo.s32 	%r10, %r9, 147456, %r4;
	mad.lo.s32 	%r11, %r8, 384, %r10;
	mul.wide.s32 	%rd5, %r11, 4;
	add.s64 	%rd6, %rd4, %rd5;
	ld.global.nc.f32 	%f1, [%rd6];
	add.s64 	%rd7, %rd3, %rd5;
	ld.global.f32 	%f2, [%rd7];
	add.f32 	%f3, %f1, %f2;
	st.global.f32 	[%rd7], %f3;
	ret;

}
	// .globl	_ZN3cub18CUB_300001_SM_10006detail11EmptyKernelIvEEvv
.visible .entry _ZN3cub18CUB_300001_SM_10006detail11EmptyKernelIvEEvv()
{


	ret;

}
	// .globl	_ZN3cub18CUB_300001_SM_10006detail9transform16transform_kernelINS2_10policy_hubILb0EN4cuda3std3__45tupleIJN6thrust24THRUST_300001_SM_1000_NS6detail15normal_iteratorINSA_10device_ptrIfEEEESF_EEEE10policy1000EiNS7_4plusIfEESF_JPfSL_EEEvT0_iT1_T2_DpNS2_10kernel_argIT3_EE
.visible .entry _ZN3cub18CUB_300001_SM_10006detail9transform16transform_kernelINS2_10policy_hubILb0EN4cuda3std3__45tupleIJN6thrust24THRUST_300001_SM_1000_NS6detail15normal_iteratorINSA_10device_ptrIfEEEESF_EEEE10policy1000EiNS7_4plusIfEESF_JPfSL_EEEvT0_iT1_T2_DpNS2_10kernel_argIT3_EE(
	.param .u32 _ZN3cub18CUB_300001_SM_10006detail9transform16transform_kernelINS2_10policy_hubILb0EN4cuda3std3__45tupleIJN6thrust24THRUST_300001_SM_1000_NS6detail15normal_iteratorINSA_10device_ptrIfEEEESF_EEEE10policy1000EiNS7_4plusIfEESF_JPfSL_EEEvT0_iT1_T2_DpNS2_10kernel_argIT3_EE_param_0,
	.param .u32 _ZN3cub18CUB_300001_SM_10006detail9transform16transform_kernelINS2_10policy_hubILb0EN4cuda3std3__45tupleIJN6thrust24THRUST_300001_SM_1000_NS6detail15normal_iteratorINSA_10device_ptrIfEEEESF_EEEE10policy1000EiNS7_4plusIfEESF_JPfSL_EEEvT0_iT1_T2_DpNS2_10kernel_argIT3_EE_param_1,
	.param .align 1 .b8 _ZN3cub18CUB_300001_SM_10006detail9transform16transform_kernelINS2_10policy_hubILb0EN4cuda3std3__45tupleIJN6thrust24THRUST_300001_SM_1000_NS6detail15normal_iteratorINSA_10device_ptrIfEEEESF_EEEE10policy1000EiNS7_4plusIfEESF_JPfSL_EEEvT0_iT1_T2_DpNS2_10kernel_argIT3_EE_param_2[1],
	.param .align 8 .b8 _ZN3cub18CUB_300001_SM_10006detail9transform16transform_kernelINS2_10policy_hubILb0EN4cuda3std3__45tupleIJN6thrust24THRUST_300001_SM_1000_NS6detail15normal_iteratorINSA_10device_ptrIfEEEESF_EEEE10policy1000EiNS7_4plusIfEESF_JPfSL_EEEvT0_iT1_T2_DpNS2_10kernel_argIT3_EE_param_3[8],
	.param .align 8 .b8 _ZN3cub18CUB_300001_SM_10006detail9transform16transform_kernelINS2_10policy_hubILb0EN4cuda3std3__45tupleIJN6thrust24THRUST_300001_SM_1000_NS6detail15normal_iteratorINSA_10device_ptrIfEEEESF_EEEE10policy1000EiNS7_4plusIfEESF_JPfSL_EEEvT0_iT1_T2_DpNS2_10kernel_argIT3_EE_param_4[16],
	.param .align 8 .b8 _ZN3cub18CUB_300001_SM_10006detail9transform16transform_kernelINS2_10policy_hubILb0EN4cuda3std3__45tupleIJN6thrust24THRUST_300001_SM_1000_NS6detail15normal_iteratorINSA_10device_ptrIfEEEESF_EEEE10policy1000EiNS7_4plusIfEESF_JPfSL_EEEvT0_iT1_T2_DpNS2_10kernel_argIT3_EE_param_5[16]
)
.maxntid 128
{
	.reg .pred 	%p<28>;
	.reg .b32 	%r<188>;
	.reg .b32 	%f<7>;
	.reg .b64 	%rd<143>;
	// demoted variable
	.shared .align 8 .u64 _ZZN3cub18CUB_300001_SM_10006detail9transform23transform_kernel_ublkcpINS2_19async_copy_policy_tILi128EEEiN4cuda3std3__44plusIfEEN6thrust24THRUST_300001_SM_1000_NS6detail15normal_iteratorINSC_10device_ptrIfEEEEJffEEEvT0_iT1_T2_DpNS2_16aligned_base_ptrIT3_EEE3bar;
	ld.param.u64 	%rd66, [_ZN3cub18CUB_300001_SM_10006detail9transform16transform_kernelINS2_10policy_hubILb0EN4cuda3std3__45tupleIJN6thrust24THRUST_300001_SM_1000_NS6detail15normal_iteratorINSA_10device_ptrIfEEEESF_EEEE10policy1000EiNS7_4plusIfEESF_JPfSL_EEEvT0_iT1_T2_DpNS2_10kernel_argIT3_EE_param_5];
	ld.param.u64 	%rd64, [_ZN3cub18CUB_300001_SM_10006detail9transform16transform_kernelINS2_10policy_hubILb0EN4cuda3std3__45tupleIJN6thrust24THRUST_300001_SM_1000_NS6detail15normal_iteratorINSA_10device_ptrIfEEEESF_EEEE10policy1000EiNS7_4plusIfEESF_JPfSL_EEEvT0_iT1_T2_DpNS2_10kernel_argIT3_EE_param_4];
	ld.param.u32 	%r71, [_ZN3cub18CUB_300001_SM_10006detail9transform16transform_kernelINS2_10policy_hubILb0EN4cuda3std3__45tupleIJN6thrust24THRUST_300001_SM_1000_NS6detail15normal_iteratorINSA_10device_ptrIfEEEESF_EEEE10policy1000EiNS7_4plusIfEESF_JPfSL_EEEvT0_iT1_T2_DpNS2_10kernel_argIT3_EE_param_0];
	ld.param.u64 	%rd67, [_ZN3cub18CUB_300001_SM_10006detail9transform16transform_kernelINS2_10policy_hubILb0EN4cuda3std3__45tupleIJN6thrust24THRUST_300001_SM_1000_NS6detail15normal_iteratorINSA_10device_ptrIfEEEESF_EEEE10policy1000EiNS7_4plusIfEESF_JPfSL_EEEvT0_iT1_T2_DpNS2_10kernel_argIT3_EE_param_5+8];
	ld.param.u64 	%rd65, [_ZN3cub18CUB_300001_SM_10006detail9transform16transform_kernelINS2_10policy_hubILb0EN4cuda3std3__45tupleIJN6thrust24THRUST_300001_SM_1000_NS6detail15normal_iteratorINSA_10device_ptrIfEEEESF_EEEE10policy1000EiNS7_4plusIfEESF_JPfSL_EEEvT0_iT1_T2_DpNS2_10kernel_argIT3_EE_param_4+8];
	ld.param.u64 	%rd68, [_ZN3cub18CUB_300001_SM_10006detail9transform16transform_kernelINS2_10policy_hubILb0EN4cuda3std3__45tupleIJN6thrust24THRUST_300001_SM_1000_NS6detail15normal_iteratorINSA_10device_ptrIfEEEESF_EEEE10policy1000EiNS7_4plusIfEESF_JPfSL_EEEvT0_iT1_T2_DpNS2_10kernel_argIT3_EE_param_3];
	ld.param.u32 	%r70, [_ZN3cub18CUB_300001_SM_10006detail9transform16transform_kernelINS2_10policy_hubILb0EN4cuda3std3__45tupleIJN6thrust24THRUST_300001_SM_1000_NS6detail15normal_iteratorINSA_10device_ptrIfEEEESF_EEEE10policy1000EiNS7_4plusIfEESF_JPfSL_EEEvT0_iT1_T2_DpNS2_10kernel_argIT3_EE_param_1];
	cvta.to.global.u64 	%rd1, %rd68;
	cvt.u32.u64 	%r1, %rd65;
	cvt.u32.u64 	%r2, %rd67;
	shl.b32 	%r3, %r70, 7;
	mov.u32 	%r72, %ctaid.x;
	mul.lo.s32 	%r4, %r3, %r72;
	sub.s32 	%r5, %r71, %r4;
	min.s32 	%r6, %r3, %r5;
	setp.eq.s32 	%p1, %r72, 0;
	add.s32 	%r74, %r72, 2;
	mov.u32 	%r75, %nctaid.x;
	setp.ge.u32 	%p2, %r74, %r75;
	shl.b32 	%r7, %r70, 9;
	or.pred  	%p3, %p1, %p2;
	@%p3 bra 	$L__BB2_5;
	mov.b32 	%r139, -1;
	// begin inline asm
	{
	 .reg .pred P_OUT; 
	elect.sync _|P_OUT, %r139;
	selp.b32 %r138, 1, 0, P_OUT; 
}
	// end inline asm
	mov.u32 	%r140, %tid.x;
	setp.gt.u32 	%p18, %r140, 31;
	setp.eq.s32 	%p19, %r138, 0;
	or.pred  	%p20, %p18, %p19;
	@%p20 bra 	$L__BB2_3;
	mov.u32 	%r141, _ZZN3cub18CUB_300001_SM_10006detail9transform23transform_kernel_ublkcpINS2_19async_copy_policy_tILi128EEEiN4cuda3std3__44plusIfEEN6thrust24THRUST_300001_SM_1000_NS6detail15normal_iteratorINSC_10device_ptrIfEEEEJffEEEvT0_iT1_T2_DpNS2_16aligned_base_ptrIT3_EEE3bar;
	mov.b32 	%r142, 1;
	// begin inline asm
	mbarrier.init.shared.b64 [%r141], %r142;
	// end inline asm
	// begin inline asm
	fence.proxy.async.shared::cta; // 6.
	// end inline asm
	mul.wide.s32 	%rd120, %r4, 4;
	add.s32 	%r151, %r7, 15;
	add.s32 	%r152, %r151, %r1;
	and.b32  	%r144, %r152, -16;
	cvta.to.global.u64 	%rd121, %rd64;
	add.s64 	%rd117, %rd121, %rd120;
	mov.u32 	%r143, _ZN3cub18CUB_300001_SM_10006detail9transform4smemE;
	// begin inline asm
	cp.async.bulk.shared::cluster.global.mbarrier::complete_tx::bytes [%r143], [%rd117], %r144, [%r141];
	// end inline asm
	add.s32 	%r153, %r151, %r2;
	and.b32  	%r147, %r153, -16;
	add.s32 	%r154, %r143, %r7;
	add.s32 	%r146, %r154, 128;
	cvta.to.global.u64 	%rd122, %rd66;
	add.s64 	%rd118, %rd122, %rd120;
	// begin inline asm
	cp.async.bulk.shared::cluster.global.mbarrier::complete_tx::bytes [%r146], [%rd118], %r147, [%r141];
	// end inline asm
	add.s32 	%r150, %r147, %r144;
	// begin inline asm
	mbarrier.arrive.expect_tx.release.cta.shared::cta.b64 %rd119, [%r141], %r150; // 8. 
	// end inline asm
$L__BB2_3:
	bar.sync 	0;
	mov.u32 	%r156, _ZZN3cub18CUB_300001_SM_10006detail9transform23transform_kernel_ublkcpINS2_19async_copy_policy_tILi128EEEiN4cuda3std3__44plusIfEEN6thrust24THRUST_300001_SM_1000_NS6detail15normal_iteratorINSC_10device_ptrIfEEEEJffEEEvT0_iT1_T2_DpNS2_16aligned_base_ptrIT3_EEE3bar;
$L__BB2_4:
	mov.b32 	%r157, 0;
	// begin inline asm
	{
	 .reg .pred P_OUT; 
	mbarrier.try_wait.parity.shared::cta.b64  P_OUT, [%r156], %r157;                                // 7a. 
	selp.b32 %r155, 1, 0, P_OUT; 
}
	// end inline asm
	setp.eq.s32 	%p21, %r155, 0;
	@%p21 bra 	$L__BB2_4;
	bra.uni 	$L__BB2_26;
$L__BB2_5:
	cvt.s64.s32 	%rd4, %r1;
	cvt.s64.s32 	%rd5, %r4;
	shl.b32 	%r77, %r6, 2;
	cvt.s64.s32 	%rd69, %r77;
	shr.u64 	%rd6, %rd69, 2;
	mov.u32 	%r8, %ntid.x;
	mov.u32 	%r9, %ntid.y;
	mul.lo.s32 	%r78, %r8, %r9;
	mov.u32 	%r10, %ntid.z;
	mul.lo.s32 	%r11, %r78, %r10;
	mov.u32 	%r79, %tid.x;
	mov.u32 	%r80, %tid.y;
	mov.u32 	%r81, %tid.z;
	mad.lo.s32 	%r82, %r81, %r9, %r80;
	mad.lo.s32 	%r83, %r82, %r8, %r79;
	cvt.u64.u32 	%rd140, %r83;
	setp.le.u64 	%p4, %rd6, %rd140;
	@%p4 bra 	$L__BB2_15;
	cvt.u32.u64 	%r84, %rd140;
	cvt.u64.u32 	%rd8, %r11;
	add.s32 	%r85, %r84, %r11;
	cvt.u64.u32 	%rd70, %r85;
	max.u64 	%rd71, %rd6, %rd70;
	setp.gt.u64 	%p5, %rd6, %rd70;
	selp.u64 	%rd9, 1, 0, %p5;
	add.s64 	%rd72, %rd9, %rd70;
	sub.s64 	%rd10, %rd71, %rd72;
	and.b64  	%rd73, %rd10, -4294967296;
	setp.ne.s64 	%p6, %rd73, 0;
	@%p6 bra 	$L__BB2_8;
	cvt.u32.u64 	%r86, %rd8;
	cvt.u32.u64 	%r87, %rd10;
	div.u32 	%r88, %r87, %r86;
	cvt.u64.u32 	%rd129, %r88;
	bra.uni 	$L__BB2_9;
$L__BB2_8:
	div.u64 	%rd129, %rd10, %rd8;
$L__BB2_9:
	add.s64 	%rd14, %rd129, %rd9;
	and.b64  	%rd74, %rd14, 3;
	setp.eq.s64 	%p7, %rd74, 3;
	mov.u64 	%rd133, %rd140;
	@%p7 bra 	$L__BB2_12;
	shl.b64 	%rd75, %rd140, 2;
	shl.b64 	%rd76, %rd5, 2;
	add.s64 	%rd77, %rd75, %rd76;
	add.s64 	%rd78, %rd77, %rd4;
	add.s64 	%rd131, %rd64, %rd78;
	mov.u32 	%r90, _ZN3cub18CUB_300001_SM_10006detail9transform4smemE;
	add.s32 	%r91, %r1, %r90;
	shl.b32 	%r92, %r84, 2;
	add.s32 	%r170, %r91, %r92;
	mul.lo.s32 	%r93, %r10, %r9;
	mul.lo.s32 	%r94, %r93, %r8;
	shl.b32 	%r13, %r94, 2;
	add.s64 	%rd79, %rd14, 1;
	and.b64  	%rd80, %rd79, 3;
	neg.s64 	%rd130, %rd80;
	mov.u64 	%rd133, %rd140;
$L__BB2_11:
	.pragma "nounroll";
	// begin inline asm
	cp.async.ca.shared.global [%r170], [%rd131], 4, 4;
	// end inline asm
	add.s64 	%rd133, %rd133, %rd8;
	shl.b64 	%rd82, %rd8, 2;
	add.s64 	%rd131, %rd131, %rd82;
	add.s32 	%r170, %r170, %r13;
	add.s64 	%rd130, %rd130, 1;
	setp.ne.s64 	%p8, %rd130, 0;
	@%p8 bra 	$L__BB2_11;
$L__BB2_12:
	setp.lt.u64 	%p9, %rd14, 3;
	@%p9 bra 	$L__BB2_15;
	shl.b64 	%rd24, %rd8, 2;
	shl.b64 	%rd83, %rd133, 2;
	shl.b64 	%rd84, %rd5, 2;
	add.s64 	%rd25, %rd83, %rd84;
	shl.b64 	%rd85, %rd8, 3;
	add.s64 	%rd26, %rd25, %rd85;
	add.s64 	%rd86, %rd133, %rd5;
	shl.b64 	%rd87, %rd86, 2;
	mad.lo.s64 	%rd27, %rd8, 12, %rd87;
	cvt.u32.u64 	%r96, %rd65;
	mov.u32 	%r97, _ZN3cub18CUB_300001_SM_10006detail9transform4smemE;
	add.s32 	%r98, %r96, %r97;
	mul.lo.s32 	%r99, %r10, %r9;
	mul.lo.s32 	%r100, %r99, %r8;
	shl.b32 	%r101, %r100, 2;
	cvt.u32.u64 	%r102, %rd133;
	shl.b32 	%r103, %r102, 2;
	add.s32 	%r171, %r98, %r103;
	add.s32 	%r174, %r171, %r101;
	shl.b32 	%r104, %r100, 3;
	add.s32 	%r173, %r171, %r104;
	mad.lo.s32 	%r172, %r100, 12, %r171;
	cvt.s64.s32 	%rd88, %rd65;
	add.s64 	%rd134, %rd64, %rd88;
$L__BB2_14:
	add.s64 	%rd89, %rd134, %rd25;
	// begin inline asm
	cp.async.ca.shared.global [%r171], [%rd89], 4, 4;
	// end inline asm
	add.s64 	%rd93, %rd25, %rd24;
	add.s64 	%rd90, %rd134, %rd93;
	// begin inline asm
	cp.async.ca.shared.global [%r174], [%rd90], 4, 4;
	// end inline asm
	add.s64 	%rd91, %rd134, %rd26;
	// begin inline asm
	cp.async.ca.shared.global [%r173], [%rd91], 4, 4;
	// end inline asm
	add.s64 	%rd92, %rd134, %rd27;
	// begin inline asm
	cp.async.ca.shared.global [%r172], [%rd92], 4, 4;
	// end inline asm
	add.s64 	%rd133, %rd133, %rd24;
	mul.wide.u32 	%rd94, %r11, 16;
	add.s64 	%rd134, %rd134, %rd94;
	mul.lo.s32 	%r109, %r10, %r9;
	mul.lo.s32 	%r110, %r109, %r8;
	shl.b32 	%r111, %r110, 4;
	add.s32 	%r174, %r174, %r111;
	add.s32 	%r173, %r173, %r111;
	add.s32 	%r172, %r172, %r111;
	add.s32 	%r171, %r171, %r111;
	setp.lt.u64 	%p10, %rd133, %rd6;
	@%p10 bra 	$L__BB2_14;
$L__BB2_15:
	setp.le.u64 	%p11, %rd6, %rd140;
	// begin inline asm
	cp.async.commit_group;
	// end inline asm
	cvt.s64.s32 	%rd33, %r2;
	@%p11 bra 	$L__BB2_25;
	cvt.u32.u64 	%r112, %rd140;
	cvt.u64.u32 	%rd34, %r11;
	add.s32 	%r113, %r112, %r11;
	cvt.u64.u32 	%rd95, %r113;
	max.u64 	%rd96, %rd6, %rd95;
	setp.gt.u64 	%p12, %rd6, %rd95;
	selp.u64 	%rd35, 1, 0, %p12;
	add.s64 	%rd97, %rd35, %rd95;
	sub.s64 	%rd36, %rd96, %rd97;
	and.b64  	%rd98, %rd36, -4294967296;
	setp.ne.s64 	%p13, %rd98, 0;
	@%p13 bra 	$L__BB2_18;
	cvt.u32.u64 	%r114, %rd34;
	cvt.u32.u64 	%r115, %rd36;
	div.u32 	%r116, %r115, %r114;
	cvt.u64.u32 	%rd136, %r116;
	bra.uni 	$L__BB2_19;
$L__BB2_18:
	div.u64 	%rd136, %rd36, %rd34;
$L__BB2_19:
	add.s64 	%rd40, %rd136, %rd35;
	and.b64  	%rd99, %rd40, 3;
	setp.eq.s64 	%p14, %rd99, 3;
	@%p14 bra 	$L__BB2_22;
	shl.b64 	%rd100, %rd140, 2;
	shl.b64 	%rd101, %rd5, 2;
	add.s64 	%rd102, %rd100, %rd101;
	add.s64 	%rd103, %rd102, %rd33;
	add.s64 	%rd138, %rd66, %rd103;
	shl.b64 	%rd42, %rd34, 2;
	mov.u32 	%r118, _ZN3cub18CUB_300001_SM_10006detail9transform4smemE;
	add.s32 	%r119, %r2, %r118;
	add.s32 	%r120, %r119, %r7;
	shl.b32 	%r121, %r112, 2;
	add.s32 	%r175, %r120, %r121;
	mul.lo.s32 	%r122, %r10, %r9;
	mul.lo.s32 	%r123, %r122, %r8;
	shl.b32 	%r29, %r123, 2;
	add.s64 	%rd104, %rd40, 1;
	and.b64  	%rd105, %rd104, 3;
	neg.s64 	%rd137, %rd105;
$L__BB2_21:
	.pragma "nounroll";
	add.s32 	%r124, %r175, 128;
	// begin inline asm
	cp.async.ca.shared.global [%r124], [%rd138], 4, 4;
	// end inline asm
	add.s64 	%rd140, %rd140, %rd34;
	add.s64 	%rd138, %rd138, %rd42;
	add.s32 	%r175, %r175, %r29;
	add.s64 	%rd137, %rd137, 1;
	setp.ne.s64 	%p15, %rd137, 0;
	@%p15 bra 	$L__BB2_21;
$L__BB2_22:
	setp.lt.u64 	%p16, %rd40, 3;
	@%p16 bra 	$L__BB2_25;
	shl.b64 	%rd51, %rd34, 2;
	shl.b64 	%rd107, %rd140, 2;
	shl.b64 	%rd108, %rd5, 2;
	add.s64 	%rd52, %rd107, %rd108;
	add.s64 	%rd53, %rd52, %rd51;
	shl.b64 	%rd54, %rd34, 4;
	shl.b64 	%rd109, %rd34, 3;
	add.s64 	%rd55, %rd52, %rd109;
	add.s64 	%rd110, %rd140, %rd5;
	shl.b64 	%rd111, %rd110, 2;
	mad.lo.s64 	%rd56, %rd34, 12, %rd111;
	mov.u32 	%r125, _ZN3cub18CUB_300001_SM_10006detail9transform4smemE;
	add.s32 	%r126, %r2, %r125;
	mul.lo.s32 	%r127, %r10, %r9;
	mul.lo.s32 	%r128, %r127, %r8;
	shl.b32 	%r129, %r128, 2;
	cvt.u32.u64 	%r130, %rd140;
	shl.b32 	%r131, %r130, 2;
	add.s32 	%r132, %r126, %r7;
	add.s32 	%r176, %r132, %r131;
	add.s32 	%r179, %r176, %r129;
	shl.b32 	%r33, %r128, 4;
	shl.b32 	%r133, %r128, 3;
	add.s32 	%r178, %r176, %r133;
	mad.lo.s32 	%r177, %r128, 12, %r176;
	add.s64 	%rd141, %rd66, %rd33;
$L__BB2_24:
	add.s64 	%rd113, %rd141, %rd52;
	add.s32 	%r134, %r176, 128;
	// begin inline asm
	cp.async.ca.shared.global [%r134], [%rd113], 4, 4;
	// end inline asm
	add.s64 	%rd114, %rd141, %rd53;
	add.s32 	%r135, %r179, 128;
	// begin inline asm
	cp.async.ca.shared.global [%r135], [%rd114], 4, 4;
	// end inline asm
	add.s64 	%rd115, %rd141, %rd55;
	add.s32 	%r136, %r178, 128;
	// begin inline asm
	cp.async.ca.shared.global [%r136], [%rd115], 4, 4;
	// end inline asm
	add.s64 	%rd116, %rd141, %rd56;
	add.s32 	%r137, %r177, 128;
	// begin inline asm
	cp.async.ca.shared.global [%r137], [%rd116], 4, 4;
	// end inline asm
	add.s64 	%rd140, %rd140, %rd51;
	add.s64 	%rd141, %rd141, %rd54;
	add.s32 	%r179, %r179, %r33;
	add.s32 	%r178, %r178, %r33;
	add.s32 	%r177, %r177, %r33;
	add.s32 	%r176, %r176, %r33;
	setp.lt.u64 	%p17, %rd140, %rd6;
	@%p17 bra 	$L__BB2_24;
$L__BB2_25:
	// begin inline asm
	cp.async.commit_group;
	// end inline asm
	// begin inline asm
	cp.async.wait_group 0;
	// end inline asm
	barrier.sync 	0;
$L__BB2_26:
	cvt.u32.u64 	%r45, %rd65;
	setp.gt.s32 	%p22, %r3, %r5;
	@%p22 bra 	$L__BB2_30;
	setp.lt.s32 	%p23, %r70, 1;
	@%p23 bra 	$L__BB2_35;
	mov.u32 	%r180, %tid.x;
	neg.s32 	%r183, %r70;
	add.s32 	%r158, %r2, %r7;
	shl.b32 	%r159, %r180, 2;
	add.s32 	%r160, %r158, %r159;
	mov.u32 	%r161, _ZN3cub18CUB_300001_SM_10006detail9transform4smemE;
	add.s32 	%r162, %r160, %r161;
	add.s32 	%r182, %r162, 128;
	add.s32 	%r163, %r45, %r159;
	add.s32 	%r181, %r161, %r163;
	mul.wide.s32 	%rd123, %r4, 4;
	add.s64 	%rd62, %rd1, %rd123;
$L__BB2_29:
	.pragma "nounroll";
	mul.wide.s32 	%rd124, %r180, 4;
	add.s64 	%rd125, %rd62, %rd124;
	ld.shared.f32 	%f1, [%r181];
	ld.shared.f32 	%f2, [%r182];
	add.f32 	%f3, %f1, %f2;
	st.global.f32 	[%rd125], %f3;
	add.s32 	%r183, %r183, 1;
	setp.eq.s32 	%p24, %r183, 0;
	add.s32 	%r182, %r182, 512;
	add.s32 	%r181, %r181, 512;
	add.s32 	%r180, %r180, 128;
	@%p24 bra 	$L__BB2_35;
	bra.uni 	$L__BB2_29;
$L__BB2_30:
	setp.lt.s32 	%p25, %r70, 1;
	@%p25 bra 	$L__BB2_35;
	mov.u32 	%r184, %tid.x;
	neg.s32 	%r187, %r70;
	add.s32 	%r164, %r2, %r7;
	shl.b32 	%r165, %r184, 2;
	add.s32 	%r166, %r164, %r165;
	mov.u32 	%r167, _ZN3cub18CUB_300001_SM_10006detail9transform4smemE;
	add.s32 	%r168, %r166, %r167;
	add.s32 	%r186, %r168, 128;
	add.s32 	%r169, %r45, %r165;
	add.s32 	%r185, %r167, %r169;
	mul.wide.s32 	%rd126, %r4, 4;
	add.s64 	%rd63, %rd1, %rd126;
$L__BB2_32:
	.pragma "nounroll";
	setp.ge.s32 	%p26, %r184, %r6;
	@%p26 bra 	$L__BB2_34;
	ld.shared.f32 	%f4, [%r185];
	ld.shared.f32 	%f5, [%r186];
	add.f32 	%f6, %f4, %f5;
	mul.wide.s32 	%rd127, %r184, 4;
	add.s64 	%rd128, %rd63, %rd127;
	st.global.f32 	[%rd128], %f6;
$L__BB2_34:
	add.s32 	%r187, %r187, 1;
	setp.ne.s32 	%p27, %r187, 0;
	add.s32 	%r186, %r186, 512;
	add.s32 	%r185, %r185, 512;
	add.s32 	%r184, %r184, 128;
	@%p27 bra 	$L__BB2_32;
$L__BB2_35:
	ret;

}
	// .globl	_ZN3cub18CUB_300001_SM_10006detail9transform16transform_kernelINS2_10policy_hubILb0EN4cuda3std3__45tupleIJN6thrust24THRUST_300001_SM_1000_NS6detail15normal_iteratorINSA_10device_ptrIfEEEESF_EEEE10policy1000ElNS7_4plusIfEESF_JPfSL_EEEvT0_iT1_T2_DpNS2_10kernel_argIT3_EE
.visible .entry _ZN3cub18CUB_300001_SM_10006detail9transform16transform_kernelINS2_10policy_hubILb0EN4cuda3std3__45tupleIJN6thrust24THRUST_300001_SM_1000_NS6detail15normal_iteratorINSA_10device_ptrIfEEEESF_EEEE10policy1000ElNS7_4plusIfEESF_JPfSL_EEEvT0_iT1_T2_DpNS2_10kernel_argIT3_EE(
	.param .u64 _ZN3cub18CUB_300001_SM_10006detail9transform16transform_kernelINS2_10policy_hubILb0EN4cuda3std3__45tupleIJN6thrust24THRUST_300001_SM_1000_NS6detail15normal_iteratorINSA_10device_ptrIfEEEESF_EEEE10policy1000ElNS7_4plusIfEESF_JPfSL_EEEvT0_iT1_T2_DpNS2_10kernel_argIT3_EE_param_0,
	.param .u32 _ZN3cub18CUB_300001_SM_10006detail9transform16transform_kernelINS2_10policy_hubILb0EN4cuda3std3__45tupleIJN6thrust24THRUST_300001_SM_1000_NS6detail15normal_iteratorINSA_10device_ptrIfEEEESF_EEEE10policy1000ElNS7_4plusIfEESF_JPfSL_EEEvT0_iT1_T2_DpNS2_10kernel_argIT3_EE_param_1,
	.param .align 1 .b8 _ZN3cub18CUB_300001_SM_10006detail9transform16transform_kernelINS2_10policy_hubILb0EN4cuda3std3__45tupleIJN6thrust24THRUST_300001_SM_1000_NS6detail15normal_iteratorINSA_10device_ptrIfEEEESF_EEEE10policy1000ElNS7_4plusIfEESF_JPfSL_EEEvT0_iT1_T2_DpNS2_10kernel_argIT3_EE_param_2[1],
	.param .align 8 .b8 _ZN3cub18CUB_300001_SM_10006detail9transform16transform_kernelINS2_10policy_hubILb0EN4cuda3std3__45tupleIJN6thrust24THRUST_300001_SM_1000_NS6detail15normal_iteratorINSA_10device_ptrIfEEEESF_EEEE10policy1000ElNS7_4plusIfEESF_JPfSL_EEEvT0_iT1_T2_DpNS2_10kernel_argIT3_EE_param_3[8],
	.param .align 8 .b8 _ZN3cub18CUB_300001_SM_10006detail9transform16transform_kernelINS2_10policy_hubILb0EN4cuda3std3__45tupleIJN6thrust24THRUST_300001_SM_1000_NS6detail15normal_iteratorINSA_10device_ptrIfEEEESF_EEEE10policy1000ElNS7_4plusIfEESF_JPfSL_EEEvT0_iT1_T2_DpNS2_10kernel_argIT3_EE_param_4[16],
	.param .align 8 .b8 _ZN3cub18CUB_300001_SM_10006detail9transform16transform_kernelINS2_10policy_hubILb0EN4cuda3std3__45tupleIJN6thrust24THRUST_300001_SM_1000_NS6detail15normal_iteratorINSA_10device_ptrIfEEEESF_EEEE10policy1000ElNS7_4plusIfEESF_JPfSL_EEEvT0_iT1_T2_DpNS2_10kernel_argIT3_EE_param_5[16]
)
.maxntid 128
{
	.reg .pred 	%p<28>;
	.reg .b32 	%r<181>;
	.reg .b32 	%f<7>;
	.reg .b64 	%rd<147>;
	// demoted variable
	.shared .align 8 .u64 _ZZN3cub18CUB_300001_SM_10006detail9transform23transform_kernel_ublkcpINS2_19async_copy_policy_tILi128EEElN4cuda3std3__44plusIfEEN6thrust24THRUST_300001_SM_1000_NS6detail15normal_iteratorINSC_10device_ptrIfEEEEJffEEEvT0_iT1_T2_DpNS2_16aligned_base_ptrIT3_EEE3bar;
	ld.param.u64 	%rd68, [_ZN3cub18CUB_300001_SM_10006detail9transform16transform_kernelINS2_10policy_hubILb0EN4cuda3std3__45tupleIJN6thrust24THRUST_300001_SM_1000_NS6detail15normal_iteratorINSA_10device_ptrIfEEEESF_EEEE10policy1000ElNS7_4plusIfEESF_JPfSL_EEEvT0_iT1_T2_DpNS2_10kernel_argIT3_EE_param_5];
	ld.param.u64 	%rd66, [_ZN3cub18CUB_300001_SM_10006detail9transform16transform_kernelINS2_10policy_hubILb0EN4cuda3std3__45tupleIJN6thrust24THRUST_300001_SM_1000_NS6detail15normal_iteratorINSA_10device_ptrIfEEEESF_EEEE10policy1000ElNS7_4plusIfEESF_JPfSL_EEEvT0_iT1_T2_DpNS2_10kernel_argIT3_EE_param_4];
	ld.param.u64 	%rd70, [_ZN3cub18CUB_300001_SM_10006detail9transform16transform_kernelINS2_10policy_hubILb0EN4cuda3std3__45tupleIJN6thrust24THRUST_300001_SM_1000_NS6detail15normal_iteratorINSA_10device_ptrIfEEEESF_EEEE10policy1000ElNS7_4plusIfEESF_JPfSL_EEEvT0_iT1_T2_DpNS2_10kernel_argIT3_EE_param_0];
	ld.param.u64 	%rd69, [_ZN3cub18CUB_300001_SM_10006detail9transform16transform_kernelINS2_10policy_hubILb0EN4cuda3std3__45tupleIJN6thrust24THRUST_300001_SM_1000_NS6detail15normal_iteratorINSA_10device_ptrIfEEEESF_EEEE10policy1000ElNS7_4plusIfEESF_JPfSL_EEEvT0_iT1_T2_DpNS2_10kernel_argIT3_EE_param_5+8];
	ld.param.u64 	%rd67, [_ZN3cub18CUB_300001_SM_10006detail9transform16transform_kernelINS2_10policy_hubILb0EN4cuda3std3__45tupleIJN6thrust24THRUST_300001_SM_1000_NS6detail15normal_iteratorINSA_10device_ptrIfEEEESF_EEEE10policy1000ElNS7_4plusIfEESF_JPfSL_EEEvT0_iT1_T2_DpNS2_10kernel_argIT3_EE_param_4+8];
	ld.param.u64 	%rd71, [_ZN3cub18CUB_300001_SM_10006detail9transform16transform_kernelINS2_10policy_hubILb0EN4cuda3std3__45tupleIJN6thrust24THRUST_300001_SM_1000_NS6detail15normal_iteratorINSA_10device_ptrIfEEEESF_EEEE10policy1000ElNS7_4plusIfEESF_JPfSL_EEEvT0_iT1_T2_DpNS2_10kernel_argIT3_EE_param_3];
	ld.param.u32 	%r68, [_ZN3cub18CUB_300001_SM_10006detail9transform16transform_kernelINS2_10policy_hubILb0EN4cuda3std3__45tupleIJN6thrust24THRUST_300001_SM_1000_NS6detail15normal_iteratorINSA_10device_ptrIfEEEESF_EEEE10policy1000ElNS7_4plusIfEESF_JPfSL_EEEvT0_iT1_T2_DpNS2_10kernel_argIT3_EE_param_1];
	cvta.to.global.u64 	%rd1, %rd71;
	cvt.u32.u64 	%r1, %rd67;
	cvt.u32.u64 	%r2, %rd69;
	shl.b32 	%r3, %r68, 7;
	mov.u32 	%r69, %ctaid.x;
	cvt.u64.u32 	%rd72, %r69;
	cvt.s64.s32 	%rd73, %r3;
	mul.lo.s64 	%rd4, %rd73, %rd72;
	sub.s64 	%rd74, %rd70, %rd4;
	min.s64 	%rd75, %rd74, %rd73;
	cvt.u32.u64 	%r4, %rd75;
	setp.eq.s32 	%p1, %r69, 0;
	add.s32 	%r71, %r69, 2;
	mov.u32 	%r72, %nctaid.x;
	setp.ge.u32 	%p2, %r71, %r72;
	shl.b32 	%r5, %r68, 9;
	or.pred  	%p3, %p1, %p2;
	@%p3 bra 	$L__BB3_5;
	mov.b32 	%r132, -1;
	// begin inline asm
	{
	 .reg .pred P_OUT; 
	elect.sync _|P_OUT, %r132;
	selp.b32 %r131, 1, 0, P_OUT; 
}
	// end inline asm
	mov.u32 	%r133, %tid.x;
	setp.gt.u32 	%p18, %r133, 31;
	setp.eq.s32 	%p19, %r131, 0;
	or.pred  	%p20, %p18, %p19;
	@%p20 bra 	$L__BB3_3;
	mov.u32 	%r134, _ZZN3cub18CUB_300001_SM_10006detail9transform23transform_kernel_ublkcpINS2_19async_copy_policy_tILi128EEElN4cuda3std3__44plusIfEEN6thrust24THRUST_300001_SM_1000_NS6detail15normal_iteratorINSC_10device_ptrIfEEEEJffEEEvT0_iT1_T2_DpNS2_16aligned_base_ptrIT3_EEE3bar;
	mov.b32 	%r135, 1;
	// begin inline asm
	mbarrier.init.shared.b64 [%r134], %r135;
	// end inline asm
	// begin inline asm
	fence.proxy.async.shared::cta; // 6.
	// end inline asm
	shl.b64 	%rd124, %rd4, 2;
	add.s32 	%r144, %r5, 15;
	add.s32 	%r145, %r144, %r1;
	and.b32  	%r137, %r145, -16;
	cvta.to.global.u64 	%rd125, %rd66;
	add.s64 	%rd121, %rd125, %rd124;
	mov.u32 	%r136, _ZN3cub18CUB_300001_SM_10006detail9transform4smemE;
	// begin inline asm
	cp.async.bulk.shared::cluster.global.mbarrier::complete_tx::bytes [%r136], [%rd121], %r137, [%r134];
	// end inline asm
	add.s32 	%r146, %r144, %r2;
	and.b32  	%r140, %r146, -16;
	add.s32 	%r147, %r136, %r5;
	add.s32 	%r139, %r147, 128;
	cvta.to.global.u64 	%rd126, %rd68;
	add.s64 	%rd122, %rd126, %rd124;
	// begin inline asm
	cp.async.bulk.shared::cluster.global.mbarrier::complete_tx::bytes [%r139], [%rd122], %r140, [%r134];
	// end inline asm
	add.s32 	%r143, %r140, %r137;
	// begin inline asm
	mbarrier.arrive.expect_tx.release.cta.shared::cta.b64 %rd123, [%r134], %r143; // 8. 
	// end inline asm
$L__BB3_3:
	bar.sync 	0;
	mov.u32 	%r149, _ZZN3cub18CUB_300001_SM_10006detail9transform23transform_kernel_ublkcpINS2_19async_copy_policy_tILi128EEElN4cuda3std3__44plusIfEEN6thrust24THRUST_300001_SM_1000_NS6detail15normal_iteratorINSC_10device_ptrIfEEEEJffEEEvT0_iT1_T2_DpNS2_16aligned_base_ptrIT3_EEE3bar;
$L__BB3_4:
	mov.b32 	%r150, 0;
	// begin inline asm
	{
	 .reg .pred P_OUT; 
	mbarrier.try_wait.parity.shared::cta.b64  P_OUT, [%r149], %r150;                                // 7a. 
	selp.b32 %r148, 1, 0, P_OUT; 
}
	// end inline asm
	setp.eq.s32 	%p21, %r148, 0;
	@%p21 bra 	$L__BB3_4;
	bra.uni 	$L__BB3_26;
$L__BB3_5:
	cvt.s64.s32 	%rd5, %r1;
	shl.b32 	%r74, %r4, 2;
	cvt.s64.s32 	%rd76, %r74;
	shr.u64 	%rd6, %rd76, 2;
	mov.u32 	%r6, %ntid.x;
	mov.u32 	%r7, %ntid.y;
	mul.lo.s32 	%r75, %r6, %r7;
	mov.u32 	%r8, %ntid.z;
	mul.lo.s32 	%r9, %r75, %r8;
	mov.u32 	%r76, %tid.x;
	mov.u32 	%r77, %tid.y;
	mov.u32 	%r78, %tid.z;
	mad.lo.s32 	%r79, %r78, %r7, %r77;
	mad.lo.s32 	%r80, %r79, %r6, %r76;
	cvt.u64.u32 	%rd144, %r80;
	setp.le.u64 	%p4, %rd6, %rd144;
	@%p4 bra 	$L__BB3_15;
	cvt.u32.u64 	%r81, %rd144;
	cvt.u64.u32 	%rd8, %r9;
	add.s32 	%r82, %r81, %r9;
	cvt.u64.u32 	%rd77, %r82;
	max.u64 	%rd78, %rd6, %rd77;
	setp.gt.u64 	%p5, %rd6, %rd77;
	selp.u64 	%rd9, 1, 0, %p5;
	add.s64 	%rd79, %rd9, %rd77;
	sub.s64 	%rd10, %rd78, %rd79;
	and.b64  	%rd80, %rd10, -4294967296;
	setp.ne.s64 	%p6, %rd80, 0;
	@%p6 bra 	$L__BB3_8;
	cvt.u32.u64 	%r83, %rd8;
	cvt.u32.u64 	%r84, %rd10;
	div.u32 	%r85, %r84, %r83;
	cvt.u64.u32 	%rd133, %r85;
	bra.uni 	$L__BB3_9;
$L__BB3_8:
	div.u64 	%rd133, %rd10, %rd8;
$L__BB3_9:
	add.s64 	%rd14, %rd133, %rd9;
	and.b64  	%rd81, %rd14, 3;
	setp.eq.s64 	%p7, %rd81, 3;
	mov.u64 	%rd137, %rd144;
	@%p7 bra 	$L__BB3_12;
	shl.b64 	%rd82, %rd4, 2;
	shl.b64 	%rd83, %rd144, 2;
	add.s64 	%rd84, %rd82, %rd83;
	add.s64 	%rd85, %rd84, %rd5;
	add.s64 	%rd135, %rd66, %rd85;
	shl.b64 	%rd16, %rd8, 2;
	mov.u32 	%r87, _ZN3cub18CUB_300001_SM_10006detail9transform4smemE;
	add.s32 	%r88, %r1, %r87;
	shl.b32 	%r89, %r81, 2;
	add.s32 	%r163, %r88, %r89;
	mul.lo.s32 	%r90, %r8, %r7;
	mul.lo.s32 	%r91, %r90, %r6;
	shl.b32 	%r11, %r91, 2;
	add.s64 	%rd86, %rd14, 1;
	and.b64  	%rd87, %rd86, 3;
	neg.s64 	%rd134, %rd87;
	mov.u64 	%rd137, %rd144;
$L__BB3_11:
	.pragma "nounroll";
	// begin inline asm
	cp.async.ca.shared.global [%r163], [%rd135], 4, 4;
	// end inline asm
	add.s64 	%rd137, %rd137, %rd8;
	add.s64 	%rd135, %rd135, %rd16;
	add.s32 	%r163, %r163, %r11;
	add.s64 	%rd134, %rd134, 1;
	setp.ne.s64 	%p8, %rd134, 0;
	@%p8 bra 	$L__BB3_11;
$L__BB3_12:
	setp.lt.u64 	%p9, %rd14, 3;
	@%p9 bra 	$L__BB3_15;
	shl.b64 	%rd25, %rd8, 2;
	shl.b64 	%rd89, %rd4, 2;
	shl.b64 	%rd90, %rd137, 2;
	add.s64 	%rd26, %rd89, %rd90;
	shl.b64 	%rd27, %rd8, 4;
	shl.b64 	%rd91, %rd8, 3;
	add.s64 	%rd28, %rd26, %rd91;
	add.s64 	%rd92, %rd137, %rd4;
	shl.b64 	%rd93, %rd92, 2;
	mad.lo.s64 	%rd29, %rd8, 12, %rd93;
	mov.u32 	%r93, _ZN3cub18CUB_300001_SM_10006detail9transform4smemE;
	add.s32 	%r94, %r1, %r93;
	mul.lo.s32 	%r95, %r8, %r7;
	mul.lo.s32 	%r96, %r95, %r6;
	shl.b32 	%r97, %r96, 2;
	cvt.u32.u64 	%r98, %rd137;
	shl.b32 	%r99, %r98, 2;
	add.s32 	%r164, %r94, %r99;
	add.s32 	%r167, %r164, %r97;
	shl.b32 	%r15, %r96, 4;
	shl.b32 	%r100, %r96, 3;
	add.s32 	%r166, %r164, %r100;
	mad.lo.s32 	%r165, %r96, 12, %r164;
	cvt.s64.s32 	%rd94, %r1;
	add.s64 	%rd138, %rd66, %rd94;
$L__BB3_14:
	add.s64 	%rd95, %rd138, %rd26;
	// begin inline asm
	cp.async.ca.shared.global [%r164], [%rd95], 4, 4;
	// end inline asm
	add.s64 	%rd99, %rd26, %rd25;
	add.s64 	%rd96, %rd138, %rd99;
	// begin inline asm
	cp.async.ca.shared.global [%r167], [%rd96], 4, 4;
	// end inline asm
	add.s64 	%rd97, %rd138, %rd28;
	// begin inline asm
	cp.async.ca.shared.global [%r166], [%rd97], 4, 4;
	// end inline asm
	add.s64 	%rd98, %rd138, %rd29;
	// begin inline asm
	cp.async.ca.shared.global [%r165], [%rd98], 4, 4;
	// end inline asm
	add.s64 	%rd137, %rd137, %rd25;
	add.s64 	%rd138, %rd138, %rd27;
	add.s32 	%r167, %r167, %r15;
	add.s32 	%r166, %r166, %r15;
	add.s32 	%r165, %r165, %r15;
	add.s32 	%r164, %r164, %r15;
	setp.lt.u64 	%p10, %rd137, %rd6;
	@%p10 bra 	$L__BB3_14;
$L__BB3_15:
	setp.le.u64 	%p11, %rd6, %rd144;
	// begin inline asm
	cp.async.commit_group;
	// end inline asm
	cvt.s64.s32 	%rd35, %r2;
	@%p11 bra 	$L__BB3_25;
	cvt.u32.u64 	%r105, %rd144;
	cvt.u64.u32 	%rd36, %r9;
	add.s32 	%r106, %r105, %r9;
	cvt.u64.u32 	%rd100, %r106;
	max.u64 	%rd101, %rd6, %rd100;
	setp.gt.u64 	%p12, %rd6, %rd100;
	selp.u64 	%rd37, 1, 0, %p12;
	add.s64 	%rd102, %rd37, %rd100;
	sub.s64 	%rd38, %rd101, %rd102;
	and.b64  	%rd103, %rd38, -4294967296;
	setp.ne.s64 	%p13, %rd103, 0;
	@%p13 bra 	$L__BB3_18;
	cvt.u32.u64 	%r107, %rd36;
	cvt.u32.u64 	%r108, %rd38;
	div.u32 	%r109, %r108, %r107;
	cvt.u64.u32 	%rd140, %r109;
	bra.uni 	$L__BB3_19;
$L__BB3_18:
	div.u64 	%rd140, %rd38, %rd36;
$L__BB3_19:
	add.s64 	%rd42, %rd140, %rd37;
	and.b64  	%rd104, %rd42, 3;
	setp.eq.s64 	%p14, %rd104, 3;
	@%p14 bra 	$L__BB3_22;
	shl.b64 	%rd105, %rd4, 2;
	shl.b64 	%rd106, %rd144, 2;
	add.s64 	%rd107, %rd105, %rd106;
	add.s64 	%rd108, %rd107, %rd35;
	add.s64 	%rd142, %rd68, %rd108;
	shl.b64 	%rd44, %rd36, 2;
	mov.u32 	%r111, _ZN3cub18CUB_300001_SM_10006detail9transform4smemE;
	add.s32 	%r112, %r2, %r111;
	add.s32 	%r113, %r112, %r5;
	shl.b32 	%r114, %r105, 2;
	add.s32 	%r168, %r113, %r114;
	mul.lo.s32 	%r115, %r8, %r7;
	mul.lo.s32 	%r116, %r115, %r6;
	shl.b32 	%r28, %r116, 2;
	add.s64 	%rd109, %rd42, 1;
	and.b64  	%rd110, %rd109, 3;
	neg.s64 	%rd141, %rd110;
$L__BB3_21:
	.pragma "nounroll";
	add.s32 	%r117, %r168, 128;
	// begin inline asm
	cp.async.ca.shared.global [%r117], [%rd142], 4, 4;
	// end inline asm
	add.s64 	%rd144, %rd144, %rd36;
	add.s64 	%rd142, %rd142, %rd44;
	add.s32 	%r168, %r168, %r28;
	add.s64 	%rd141, %rd141, 1;
	setp.ne.s64 	%p15, %rd141, 0;
	@%p15 bra 	$L__BB3_21;
$L__BB3_22:
	setp.lt.u64 	%p16, %rd42, 3;
	@%p16 bra 	$L__BB3_25;
	shl.b64 	%rd53, %rd36, 2;
	shl.b64 	%rd112, %rd4, 2;
	shl.b64 	%rd113, %rd144, 2;
	add.s64 	%rd54, %rd112, %rd113;
	add.s64 	%rd55, %rd54, %rd53;
	shl.b64 	%rd56, %rd36, 4;
	shl.b64 	%rd114, %rd36, 3;
	add.s64 	%rd57, %rd54, %rd114;
	add.s64 	%rd115, %rd144, %rd4;
	shl.b64 	%rd116, %rd115, 2;
	mad.lo.s64 	%rd58, %rd36, 12, %rd116;
	mov.u32 	%r118, _ZN3cub18CUB_300001_SM_10006detail9transform4smemE;
	add.s32 	%r119, %r2, %r118;
	mul.lo.s32 	%r120, %r8, %r7;
	mul.lo.s32 	%r121, %r120, %r6;
	shl.b32 	%r122, %r121, 2;
	cvt.u32.u64 	%r123, %rd144;
	shl.b32 	%r124, %r123, 2;
	add.s32 	%r125, %r119, %r5;
	add.s32 	%r169, %r125, %r124;
	add.s32 	%r172, %r169, %r122;
	shl.b32 	%r32, %r121, 4;
	shl.b32 	%r126, %r121, 3;
	add.s32 	%r171, %r169, %r126;
	mad.lo.s32 	%r170, %r121, 12, %r169;
	add.s64 	%rd145, %rd68, %rd35;
$L__BB3_24:
	add.s64 	%rd117, %rd145, %rd54;
	add.s32 	%r127, %r169, 128;
	// begin inline asm
	cp.async.ca.shared.global [%r127], [%rd117], 4, 4;
	// end inline asm
	add.s64 	%rd118, %rd145, %rd55;
	add.s32 	%r128, %r172, 128;
	// begin inline asm
	cp.async.ca.shared.global [%r128], [%rd118], 4, 4;
	// end inline asm
	add.s64 	%rd119, %rd145, %rd57;
	add.s32 	%r129, %r171, 128;
	// begin inline asm
	cp.async.ca.shared.global [%r129], [%rd119], 4, 4;
	// end inline asm
	add.s64 	%rd120, %rd145, %rd58;
	add.s32 	%r130, %r170, 128;
	// begin inline asm
	cp.async.ca.shared.global [%r130], [%rd120], 4, 4;
	// end inline asm
	add.s64 	%rd144, %rd144, %rd53;
	add.s64 	%rd145, %rd145, %rd56;
	add.s32 	%r172, %r172, %r32;
	add.s32 	%r171, %r171, %r32;
	add.s32 	%r170, %r170, %r32;
	add.s32 	%r169, %r169, %r32;
	setp.lt.u64 	%p17, %rd144, %rd6;
	@%p17 bra 	$L__BB3_24;
$L__BB3_25:
	// begin inline asm
	cp.async.commit_group;
	// end inline asm
	// begin inline asm
	cp.async.wait_group 0;
	// end inline asm
	barrier.sync 	0;
$L__BB3_26:
	setp.eq.s32 	%p22, %r3, %r4;
	@%p22 bra 	$L__BB3_32;
	setp.lt.s32 	%p23, %r68, 1;
	@%p23 bra 	$L__BB3_35;
	mov.u32 	%r177, %tid.x;
	neg.s32 	%r180, %r68;
	add.s32 	%r151, %r2, %r5;
	shl.b32 	%r152, %r177, 2;
	add.s32 	%r153, %r151, %r152;
	mov.u32 	%r154, _ZN3cub18CUB_300001_SM_10006detail9transform4smemE;
	add.s32 	%r155, %r153, %r154;
	add.s32 	%r179, %r155, 128;
	add.s32 	%r156, %r1, %r152;
	add.s32 	%r178, %r154, %r156;
	shl.b64 	%rd127, %rd4, 2;
	add.s64 	%rd64, %rd1, %rd127;
$L__BB3_29:
	.pragma "nounroll";
	setp.ge.s32 	%p24, %r177, %r4;
	@%p24 bra 	$L__BB3_31;
	ld.shared.f32 	%f1, [%r178];
	ld.shared.f32 	%f2, [%r179];
	add.f32 	%f3, %f1, %f2;
	mul.wide.s32 	%rd128, %r177, 4;
	add.s64 	%rd129, %rd64, %rd128;
	st.global.f32 	[%rd129], %f3;
$L__BB3_31:
	add.s32 	%r180, %r180, 1;
	setp.ne.s32 	%p25, %r180, 0;
	add.s32 	%r179, %r179, 512;
	add.s32 	%r178, %r178, 512;
	add.s32 	%r177, %r177, 128;
	@%p25 bra 	$L__BB3_29;
	bra.uni 	$L__BB3_35;
$L__BB3_32:
	setp.lt.s32 	%p26, %r68, 1;
	@%p26 bra 	$L__BB3_35;
	mov.u32 	%r173, %tid.x;
	neg.s32 	%r176, %r68;
	add.s32 	%r157, %r2, %r5;
	shl.b32 	%r158, %r173, 2;
	add.s32 	%r159, %r157, %r158;
	mov.u32 	%r160, _ZN3cub18CUB_300001_SM_10006detail9transform4smemE;
	add.s32 	%r161, %r159, %r160;
	add.s32 	%r175, %r161, 128;
	add.s32 	%r162, %r1, %r158;
	add.s32 	%r174, %r160, %r162;
	shl.b64 	%rd130, %rd4, 2;
	add.s64 	%rd65, %rd1, %rd130;
$L__BB3_34:
	.pragma "nounroll";
	mul.wide.s32 	%rd131, %r173, 4;
	add.s64 	%rd132, %rd65, %rd131;
	ld.shared.f32 	%f4, [%r174];
	ld.shared.f32 	%f5, [%r175];
	add.f32 	%f6, %f4, %f5;
	st.global.f32 	[%rd132], %f6;
	add.s32 	%r176, %r176, 1;
	setp.eq.s32 	%p27, %r176, 0;
	add.s32 	%r175, %r175, 512;
	add.s32 	%r174, %r174, 512;
	add.s32 	%r173, %r173, 128;
	@%p27 bra 	$L__BB3_35;
	bra.uni 	$L__BB3_34;
$L__BB3_35:
	ret;

}


// ===== COMPILED SASS (sm_100) =====

	.target	sm_100

	.elftype	@"ET_EXEC"


//--------------------- .note.nv.tkinfo           --------------------------
	.section	.note.nv.tkinfo,"",@"SHT_NOTE"
	.sectionflags	@"SHF_NOTE_NV_TKINFO"
	.tkinfo
        /*0018*/ 	.word	0x00000002
        /*0030*/ 	.string	""
        /*0030*/ 	.string	"ptxas"
        /*0030*/ 	.string	"Cuda compilation tools, release 13.0, V13.0.88"
        /*0030*/ 	.string	"Build cuda_13.0.r13.0/compiler.36424714_0"
        /*0030*/ 	.string	"-arch sm_100 -m 64 "



//--------------------- .note.nv.cuinfo           --------------------------
	.section	.note.nv.cuinfo,"",@"SHT_NOTE"
	.sectionflags	@"SHF_NOTE_NV_CUINFO"
        /*0018*/ 	.short	0x0002
        /*001a*/ 	.short	0x0064
        /*001c*/ 	.short	0x0082
	.zero		2


//--------------------- .nv.info                  --------------------------
	.section	.nv.info,"",@"SHT_CUDA_INFO"
	.align	4


	//----- nvinfo : EIATTR_REGCOUNT
	.align		4
        /*0000*/ 	.byte	0x04, 0x2f
        /*0002*/ 	.short	(.L_44 - .L_43)
	.align		4
.L_43:
        /*0004*/ 	.word	index@(_Z14compadd_kernelPfS_)
        /*0008*/ 	.word	0x0000000e


	//----- nvinfo : EIATTR_FRAME_SIZE
	.align		4
.L_44:
        /*000c*/ 	.byte	0x04, 0x11
        /*000e*/ 	.short	(.L_46 - .L_45)
	.align		4
.L_45:
        /*0010*/ 	.word	index@(_Z14compadd_kernelPfS_)
        /*0014*/ 	.word	0x00000000


	//----- nvinfo : EIATTR_REGCOUNT
	.align		4
.L_46:
        /*0018*/ 	.byte	0x04, 0x2f
        /*001a*/ 	.short	(.L_48 - .L_47)
	.align		4
.L_47:
        /*001c*/ 	.word	index@(_ZN3cub18CUB_300001_SM_10006detail11EmptyKernelIvEEvv)
        /*0020*/ 	.word	0x00000004


	//----- nvinfo : EIATTR_FRAME_SIZE
	.align		4
.L_48:
        /*0024*/ 	.byte	0x04, 0x11
        /*0026*/ 	.short	(.L_50 - .L_49)
	.align		4
.L_49:
        /*0028*/ 	.word	index@(_ZN3cub18CUB_300001_SM_10006detail11EmptyKernelIvEEvv)
        /*002c*/ 	.word	0x00000000


	//----- nvinfo : EIATTR_REGCOUNT
	.align		4
.L_50:
        /*0030*/ 	.byte	0x04, 0x2f
        /*0032*/ 	.short	(.L_52 - .L_51)
	.align		4
.L_51:
        /*0034*/ 	.word	index@(_ZN3cub18CUB_300001_SM_10006detail9transform16transform_kernelINS2_10policy_hubILb0EN4cuda3std3__45tupleIJN6thrust24THRUST_300001_SM_1000_NS6detail15normal_iteratorINSA_10device_ptrIfEEEESF_EEEE10policy1000EiNS7_4plusIfEESF_JPfSL_EEEvT0_iT1_T2_DpNS2_10kernel_argIT3_EE)
        /*0038*/ 	.word	0x00000020


	//----- nvinfo : EIATTR_FRAME_SIZE
	.align		4
.L_52:
        /*003c*/ 	.byte	0x04, 0x11
        /*003e*/ 	.short	(.L_54 - .L_53)
	.align		4
.L_53:
        /*0040*/ 	.word	index@($__internal_1_$__cuda_sm20_div_u64)
        /*0044*/ 	.word	0x00000000


	//----- nvinfo : EIATTR_FRAME_SIZE
	.align		4
.L_54:
        /*0048*/ 	.byte	0x04, 0x11
        /*004a*/ 	.short	(.L_56 - .L_55)
	.align		4
.L_55:
        /*004c*/ 	.word	index@(_ZN3cub18CUB_300001_SM_10006detail9transform16transform_kernelINS2_10policy_hubILb0EN4cuda3std3__45tupleIJN6thrust24THRUST_300001_SM_1000_NS6detail15normal_iteratorINSA_10device_ptrIfEEEESF_EEEE10policy1000EiNS7_4plusIfEESF_JPfSL_EEEvT0_iT1_T2_DpNS2_10kernel_argIT3_EE)
        /*0050*/ 	.word	0x00000000


	//----- nvinfo : EIATTR_REGCOUNT
	.align		4
.L_56:
        /*0054*/ 	.byte	0x04, 0x2f
        /*0056*/ 	.short	(.L_58 - .L_57)
	.align		4
.L_57:
        /*0058*/ 	.word	index@(_ZN3cub18CUB_300001_SM_10006detail9transform16transform_kernelINS2_10policy_hubILb0EN4cuda3std3__45tupleIJN6thrust24THRUST_300001_SM_1000_NS6detail15normal_iteratorINSA_10device_ptrIfEEEESF_EEEE10policy1000ElNS7_4plusIfEESF_JPfSL_EEEvT0_iT1_T2_DpNS2_10kernel_argIT3_EE)
        /*005c*/ 	.word	0x00000020


	//----- nvinfo : EIATTR_FRAME_SIZE
	.align		4
.L_58:
        /*0060*/ 	.byte	0x04, 0x11
        /*0062*/ 	.short	(.L_60 - .L_59)
	.align		4
.L_59:
        /*0064*/ 	.word	index@($__internal_0_$__cuda_sm20_div_u64)
        /*0068*/ 	.word	0x00000000


	//----- nvinfo : EIATTR_FRAME_SIZE
	.align		4
.L_60:
        /*006c*/ 	.byte	0x04, 0x11
        /*006e*/ 	.short	(.L_62 - .L_61)
	.align		4
.L_61:
        /*0070*/ 	.word	index@(_ZN3cub18CUB_300001_SM_10006detail9transform16transform_kernelINS2_10policy_hubILb0EN4cuda3std3__45tupleIJN6thrust24THRUST_300001_SM_1000_NS6detail15normal_iteratorINSA_10device_ptrIfEEEESF_EEEE10policy1000ElNS7_4plusIfEESF_JPfSL_EEEvT0_iT1_T2_DpNS2_10kernel_argIT3_EE)
        /*0074*/ 	.word	0x00000000


	//----- nvinfo : EIATTR_MIN_STACK_SIZE
	.align		4
.L_62:
        /*0078*/ 	.byte	0x04, 0x12
        /*007a*/ 	.short	(.L_64 - .L_63)
	.align		4
.L_63:
        /*007c*/ 	.word	index@(_ZN3cub18CUB_300001_SM_10006detail9transform16transform_kernelINS2_10policy_hubILb0EN4cuda3std3__45tupleIJN6thrust24THRUST_300001_SM_1000_NS6detail15normal_iteratorINSA_10device_ptrIfEEEESF_EEEE10policy1000ElNS7_4plusIfEESF_JPfSL_EEEvT0_iT1_T2_DpNS2_10kernel_argIT3_EE)
        /*0080*/ 	.word	0x00000000


	//----- nvinfo : EIATTR_MIN_STACK_SIZE
	.align		4
.L_64:
        /*0084*/ 	.byte	0x04, 0x12
        /*0086*/ 	.short	(.L_66 - .L_65)
	.align		4
.L_65:
        /*0088*/ 	.word	index@(_ZN3cub18CUB_300001_SM_10006detail9transform16transform_kernelINS2_10policy_hubILb0EN4cuda3std3__45tupleIJN6thrust24THRUST_300001_SM_1000_NS6detail15normal_iteratorINSA_10device_ptrIfEEEESF_EEEE10policy1000EiNS7_4plusIfEESF_JPfSL_EEEvT0_iT1_T2_DpNS2_10kernel_argIT3_EE)
        /*008c*/ 	.word	0x00000000


	//----- nvinfo : EIATTR_MIN_STACK_SIZE
	.align		4
.L_66:
        /*0090*/ 	.byte	0x04, 0x12
        /*0092*/ 	.short	(.L_68 - .L_67)
	.align		4
.L_67:
        /*0094*/ 	.word	index@(_ZN3cub18CUB_300001_SM_10006detail11EmptyKernelIvEEvv)
        /*0098*/ 	.word	0x00000000


	//----- nvinfo : EIATTR_MIN_STACK_SIZE
	.align		4
.L_68:
        /*009c*/ 	.byte	0x04, 0x12
        /*009e*/ 	.short	(.L_70 - .L_69)
	.align		4
.L_69:
        /*00a0*/ 	.word	index@(_Z14compadd_kernelPfS_)
        /*00a4*/ 	.word	0x00000000
.L_70:


//--------------------- .nv.compat                --------------------------
	.section	.nv.compat,"",@"SHT_CUDA_COMPAT_INFO"
	.align	4
        /*0000*/ 	.byte	0x02, 0x09, 0x00, 0x00, 0x02, 0x02, 0x02, 0x00, 0x02, 0x05, 0x05, 0x00, 0x03, 0x07, 0x01, 0x01
        /*0010*/ 	.byte	0x02, 0x03, 0x00, 0x00, 0x02, 0x06, 0x01, 0x00, 0x04, 0x0b, 0x08, 0x00, 0x09, 0x00, 0x00, 0x00
        /*0020*/ 	.byte	0x00, 0x00, 0x00, 0x00


//--------------------- .nv.info._ZN3cub18CUB_300001_SM_10006detail9transform16transform_kernelINS2_10policy_hubILb0EN4cuda3std3__45tupleIJN6thrust24THRUST_300001_SM_1000_NS6detail15normal_iteratorINSA_10device_ptrIfEEEESF_EEEE10policy1000ElNS7_4plusIfEESF_JPfSL_EEEvT0_iT1_T2_DpNS2_10kernel_argIT3_EE --------------------------
	.section	.nv.info._ZN3cub18CUB_300001_SM_10006detail9transform16transform_kernelINS2_10policy_hubILb0EN4cuda3std3__45tupleIJN6thrust24THRUST_300001_SM_1000_NS6detail15normal_iteratorINSA_10device_ptrIfEEEESF_EEEE10policy1000ElNS7_4plusIfEESF_JPfSL_EEEvT0_iT1_T2_DpNS2_10kernel_argIT3_EE,"",@"SHT_CUDA_INFO"
	.sectionflags	@""
	.align	4


	//----- nvinfo : EIATTR_CUDA_API_VERSION
	.align		4
        /*0000*/ 	.byte	0x04, 0x37
        /*0002*/ 	.short	(.L_72 - .L_71)
.L_71:
        /*0004*/ 	.word	0x00000082


	//----- nvinfo : EIATTR_KPARAM_INFO
	.align		4
.L_72:
        /*0008*/ 	.byte	0x04, 0x17
        /*000a*/ 	.short	(.L_74 - .L_73)
.L_73:
        /*000c*/ 	.word	0x00000000
        /*0010*/ 	.short	0x0005
        /*0012*/ 	.short	0x0028
        /*0014*/ 	.byte	0x00, 0xf0, 0x41, 0x00


	//----- nvinfo : EIATTR_KPARAM_INFO
	.align		4
.L_74:
        /*0018*/ 	.byte	0x04, 0x17
        /*001a*/ 	.short	(.L_76 - .L_75)
.L_75:
        /*001c*/ 	.word	0x00000000
        /*0020*/ 	.short	0x0004
        /*0022*/ 	.short	0x0018
        /*0024*/ 	.byte	0x00, 0xf0, 0x41, 0x00


	//----- nvinfo : EIATTR_KPARAM_INFO
	.align		4
.L_76:
        /*0028*/ 	.byte	0x04, 0x17
        /*002a*/ 	.short	(.L_78 - .L_77)
.L_77:
        /*002c*/ 	.word	0x00000000
        /*0030*/ 	.short	0x0003
        /*0032*/ 	.short	0x0010
        /*0034*/ 	.byte	0x00, 0xf0, 0x21, 0x00


	//----- nvinfo : EIATTR_KPARAM_INFO
	.align		4
.L_78:
        /*0038*/ 	.byte	0x04, 0x17
        /*003a*/ 	.short	(.L_80 - .L_79)
.L_79:
        /*003c*/ 	.word	0x00000000
        /*0040*/ 	.short	0x0002
        /*0042*/ 	.short	0x000c
        /*0044*/ 	.byte	0x00, 0xf0, 0x05, 0x00


	//----- nvinfo : EIATTR_KPARAM_INFO
	.align		4
.L_80:
        /*0048*/ 	.byte	0x04, 0x17
        /*004a*/ 	.short	(.L_82 - .L_81)
.L_81:
        /*004c*/ 	.word	0x00000000
        /*0050*/ 	.short	0x0001
        /*0052*/ 	.short	0x0008
        /*0054*/ 	.byte	0x00, 0xf0, 0x11, 0x00


	//----- nvinfo : EIATTR_KPARAM_INFO
	.align		4
.L_82:
        /*0058*/ 	.byte	0x04, 0x17
        /*005a*/ 	.short	(.L_84 - .L_83)
.L_83:
        /*005c*/ 	.word	0x00000000
        /*0060*/ 	.short	0x0000
        /*0062*/ 	.short	0x0000
        /*0064*/ 	.byte	0x00, 0xf0, 0x21, 0x00


	//----- nvinfo : EIATTR_SPARSE_MMA_MASK
	.align		4
.L_84:
        /*0068*/ 	.byte	0x03, 0x50
        /*006a*/ 	.short	0x0000


	//----- nvinfo : EIATTR_MAXREG_COUNT
	.align		4
        /*006c*/ 	.byte	0x03, 0x1b
        /*006e*/ 	.short	0x00ff


	//----- nvinfo : EIATTR_NUM_BARRIERS
	.align		4
        /*0070*/ 	.byte	0x02, 0x4c
        /*0072*/ 	.byte	0x01
	.zero		1


	//----- nvinfo : EIATTR_MERCURY_ISA_VERSION
	.align		4
        /*0074*/ 	.byte	0x03, 0x5f
        /*0076*/ 	.short	0x0101


	//----- nvinfo : EIATTR_COOP_GROUP_MASK_REGIDS
	.align		4
        /*0078*/ 	.byte	0x04, 0x29
        /*007a*/ 	.short	(.L_86 - .L_85)


	//   ....[0]....
.L_85:
        /*007c*/ 	.word	0xffffffff


	//----- nvinfo : EIATTR_COOP_GROUP_INSTR_OFFSETS
	.align		4
.L_86:
        /*0080*/ 	.byte	0x04, 0x28
        /*0082*/ 	.short	(.L_88 - .L_87)


	//   ....[0]....
.L_87:
        /*0084*/ 	.word	0x000019c0


	//----- nvinfo : EIATTR_VRC_CTA_INIT_COUNT
	.align		4
.L_88:
        /*0088*/ 	.byte	0x02, 0x4a
	.zero		1
	.zero		1


	//----- nvinfo : EIATTR_MBARRIER_INSTR_OFFSETS
	.align		4
        /*008c*/ 	.byte	0x04, 0x39
        /*008e*/ 	.short	(.L_90 - .L_89)


	//   ....[0]....
.L_89:
        /*0090*/ 	.word	0x000002d0
        /*0094*/ 	.word	0x000000ff
        /*0098*/ 	.word	0x00000000
        /*009c*/ 	.short	0x0100
        /*009e*/ 	.byte	0x11
	.zero		1


	//   ....[1]....
        /*00a0*/ 	.word	0x000004a0
        /*00a4*/ 	.word	0x000000ff
        /*00a8*/ 	.word	0x00000000
        /*00ac*/ 	.short	0x010a
        /*00ae*/ 	.byte	0x04
	.zero		1


	//----- nvinfo : EIATTR_NUM_MBARRIERS
	.align		4
.L_90:
        /*00b0*/ 	.byte	0x03, 0x38
        /*00b2*/ 	.short	0x0001


	//----- nvinfo : EIATTR_EXIT_INSTR_OFFSETS
	.align		4
        /*00b4*/ 	.byte	0x04, 0x1c
        /*00b6*/ 	.short	(.L_92 - .L_91)


	//   ....[0]....
.L_91:
        /*00b8*/ 	.word	0x00001a10


	//   ....[1]....
        /*00bc*/ 	.word	0x00001c00


	//   ....[2]....
        /*00c0*/ 	.word	0x00001c30


	//   ....[3]....
        /*00c4*/ 	.word	0x00001dd0


	//----- nvinfo : EIATTR_MAX_THREADS
	.align		4
.L_92:
        /*00c8*/ 	.byte	0x04, 0x05
        /*00ca*/ 	.short	(.L_94 - .L_93)
.L_93:
        /*00cc*/ 	.word	0x00000080
        /*00d0*/ 	.word	0x00000001
        /*00d4*/ 	.word	0x00000001


	//----- nvinfo : EIATTR_CRS_STACK_SIZE
	.align		4
.L_94:
        /*00d8*/ 	.byte	0x04, 0x1e
        /*00da*/ 	.short	(.L_96 - .L_95)
.L_95:
        /*00dc*/ 	.word	0x00000000


	//----- nvinfo : EIATTR_CBANK_PARAM_SIZE
	.align		4
.L_96:
        /*00e0*/ 	.byte	0x03, 0x19
        /*00e2*/ 	.short	0x0038


	//----- nvinfo : EIATTR_PARAM_CBANK
	.align		4
        /*00e4*/ 	.byte	0x04, 0x0a
        /*00e6*/ 	.short	(.L_98 - .L_97)
	.align		4
.L_97:
        /*00e8*/ 	.word	index@(.nv.constant0._ZN3cub18CUB_300001_SM_10006detail9transform16transform_kernelINS2_10policy_hubILb0EN4cuda3std3__45tupleIJN6thrust24THRUST_300001_SM_1000_NS6detail15normal_iteratorINSA_10device_ptrIfEEEESF_EEEE10policy1000ElNS7_4plusIfEESF_JPfSL_EEEvT0_iT1_T2_DpNS2_10kernel_argIT3_EE)
        /*00ec*/ 	.short	0x0380
        /*00ee*/ 	.short	0x0038


	//----- nvinfo : EIATTR_SW_WAR
	.align		4
.L_98:
        /*00f0*/ 	.byte	0x04, 0x36
        /*00f2*/ 	.short	(.L_100 - .L_99)
.L_99:
        /*00f4*/ 	.word	0x00000008
.L_100:


//--------------------- .nv.info._ZN3cub18CUB_300001_SM_10006detail9transform16transform_kernelINS2_10policy_hubILb0EN4cuda3std3__45tupleIJN6thrust24THRUST_300001_SM_1000_NS6detail15normal_iteratorINSA_10device_ptrIfEEEESF_EEEE10policy1000EiNS7_4plusIfEESF_JPfSL_EEEvT0_iT1_T2_DpNS2_10kernel_argIT3_EE --------------------------
	.section	.nv.info._ZN3cub18CUB_300001_SM_10006detail9transform16transform_kernelINS2_10policy_hubILb0EN4cuda3std3__45tupleIJN6thrust24THRUST_300001_SM_1000_NS6detail15normal_iteratorINSA_10device_ptrIfEEEESF_EEEE10policy1000EiNS7_4plusIfEESF_JPfSL_EEEvT0_iT1_T2_DpNS2_10kernel_argIT3_EE,"",@"SHT_CUDA_INFO"
	.sectionflags	@""
	.align	4


	//----- nvinfo : EIATTR_CUDA_API_VERSION
	.align		4
        /*0000*/ 	.byte	0x04, 0x37
        /*0002*/ 	.short	(.L_102 - .L_101)
.L_101:
        /*0004*/ 	.word	0x00000082


	//----- nvinfo : EIATTR_KPARAM_INFO
	.align		4
.L_102:
        /*0008*/ 	.byte	0x04, 0x17
        /*000a*/ 	.short	(.L_104 - .L_103)
.L_103:
        /*000c*/ 	.word	0x00000000
        /*0010*/ 	.short	0x0005
        /*0012*/ 	.short	0x0028
        /*0014*/ 	.byte	0x00, 0xf0, 0x41, 0x00


	//----- nvinfo : EIATTR_KPARAM_INFO
	.align		4
.L_104:
        /*0018*/ 	.byte	0x04, 0x17
        /*001a*/ 	.short	(.L_106 - .L_105)
.L_105:
        /*001c*/ 	.word	0x00000000
        /*0020*/ 	.short	0x0004
        /*0022*/ 	.short	0x0018
        /*0024*/ 	.byte	0x00, 0xf0, 0x41, 0x00


	//----- nvinfo : EIATTR_KPARAM_INFO
	.align		4
.L_106:
        /*0028*/ 	.byte	0x04, 0x17
        /*002a*/ 	.short	(.L_108 - .L_107)
.L_107:
        /*002c*/ 	.word	0x00000000
        /*0030*/ 	.short	0x0003
        /*0032*/ 	.short	0x0010
        /*0034*/ 	.byte	0x00, 0xf0, 0x21, 0x00


	//----- nvinfo : EIATTR_KPARAM_INFO
	.align		4
.L_108:
        /*0038*/ 	.byte	0x04, 0x17
        /*003a*/ 	.short	(.L_110 - .L_109)
.L_109:
        /*003c*/ 	.word	0x00000000
        /*0040*/ 	.short	0x0002
        /*0042*/ 	.short	0x0008
        /*0044*/ 	.byte	0x00, 0xf0, 0x05, 0x00


	//----- nvinfo : EIATTR_KPARAM_INFO
	.align		4
.L_110:
        /*0048*/ 	.byte	0x04, 0x17
        /*004a*/ 	.short	(.L_112 - .L_111)
.L_111:
        /*004c*/ 	.word	0x00000000
        /*0050*/ 	.short	0x0001
        /*0052*/ 	.short	0x0004
        /*0054*/ 	.byte	0x00, 0xf0, 0x11, 0x00


	//----- nvinfo : EIATTR_KPARAM_INFO
	.align		4
.L_112:
        /*0058*/ 	.byte	0x04, 0x17
        /*005a*/ 	.short	(.L_114 - .L_113)
.L_113:
        /*005c*/ 	.word	0x00000000
        /*0060*/ 	.short	0x0000
        /*0062*/ 	.short	0x0000
        /*0064*/ 	.byte	0x00, 0xf0, 0x11, 0x00


	//----- nvinfo : EIATTR_SPARSE_MMA_MASK
	.align		4
.L_114:
        /*0068*/ 	.byte	0x03, 0x50
        /*006a*/ 	.short	0x0000


	//----- nvinfo : EIATTR_MAXREG_COUNT
	.align		4
        /*006c*/ 	.byte	0x03, 0x1b
        /*006e*/ 	.short	0x00ff


	//----- nvinfo : EIATTR_NUM_BARRIERS
	.align		4
        /*0070*/ 	.byte	0x02, 0x4c
        /*0072*/ 	.byte	0x01
	.zero		1


	//----- nvinfo : EIATTR_MERCURY_ISA_VERSION
	.align		4
        /*0074*/ 	.byte	0x03, 0x5f
        /*0076*/ 	.short	0x0101


	//----- nvinfo : EIATTR_COOP_GROUP_MASK_REGIDS
	.align		4
        /*0078*/ 	.byte	0x04, 0x29
        /*007a*/ 	.short	(.L_116 - .L_115)


	//   ....[0]....
.L_115:
        /*007c*/ 	.word	0xffffffff


	//----- nvinfo : EIATTR_COOP_GROUP_INSTR_OFFSETS
	.align		4
.L_116:
        /*0080*/ 	.byte	0x04, 0x28
        /*0082*/ 	.short	(.L_118 - .L_117)


	//   ....[0]....
.L_117:
        /*0084*/ 	.word	0x000019e0


	//----- nvinfo : EIATTR_VRC_CTA_INIT_COUNT
	.align		4
.L_118:
        /*0088*/ 	.byte	0x02, 0x4a
	.zero		1
	.zero		1


	//----- nvinfo : EIATTR_MBARRIER_INSTR_OFFSETS
	.align		4
        /*008c*/ 	.byte	0x04, 0x39
        /*008e*/ 	.short	(.L_120 - .L_119)


	//   ....[0]....
.L_119:
        /*0090*/ 	.word	0x00000270
        /*0094*/ 	.word	0x000000ff
        /*0098*/ 	.word	0x00000000
        /*009c*/ 	.short	0x0100
        /*009e*/ 	.byte	0x0f
	.zero		1


	//   ....[1]....
        /*00a0*/ 	.word	0x00000420
        /*00a4*/ 	.word	0x000000ff
        /*00a8*/ 	.word	0x00000000
        /*00ac*/ 	.short	0x010a
        /*00ae*/ 	.byte	0x04
	.zero		1


	//----- nvinfo : EIATTR_NUM_MBARRIERS
	.align		4
.L_120:
        /*00b0*/ 	.byte	0x03, 0x38
        /*00b2*/ 	.short	0x0001


	//----- nvinfo : EIATTR_EXIT_INSTR_OFFSETS
	.align		4
        /*00b4*/ 	.byte	0x04, 0x1c
        /*00b6*/ 	.short	(.L_122 - .L_121)


	//   ....[0]....
.L_121:
        /*00b8*/ 	.word	0x00001a30


	//   ....[1]....
        /*00bc*/ 	.word	0x00001bc0


	//   ....[2]....
        /*00c0*/ 	.word	0x00001c30


	//   ....[3]....
        /*00c4*/ 	.word	0x00001e10


	//----- nvinfo : EIATTR_MAX_THREADS
	.align		4
.L_122:
        /*00c8*/ 	.byte	0x04, 0x05
        /*00ca*/ 	.short	(.L_124 - .L_123)
.L_123:
        /*00cc*/ 	.word	0x00000080
        /*00d0*/ 	.word	0x00000001
        /*00d4*/ 	.word	0x00000001


	//----- nvinfo : EIATTR_CRS_STACK_SIZE
	.align		4
.L_124:
        /*00d8*/ 	.byte	0x04, 0x1e
        /*00da*/ 	.short	(.L_126 - .L_125)
.L_125:
        /*00dc*/ 	.word	0x00000000


	//----- nvinfo : EIATTR_CBANK_PARAM_SIZE
	.align		4
.L_126:
        /*00e0*/ 	.byte	0x03, 0x19
        /*00e2*/ 	.short	0x0038


	//----- nvinfo : EIATTR_PARAM_CBANK
	.align		4
        /*00e4*/ 	.byte	0x04, 0x0a
        /*00e6*/ 	.short	(.L_128 - .L_127)
	.align		4
.L_127:
        /*00e8*/ 	.word	index@(.nv.constant0._ZN3cub18CUB_300001_SM_10006detail9transform16transform_kernelINS2_10policy_hubILb0EN4cuda3std3__45tupleIJN6thrust24THRUST_300001_SM_1000_NS6detail15normal_iteratorINSA_10device_ptrIfEEEESF_EEEE10policy1000EiNS7_4plusIfEESF_JPfSL_EEEvT0_iT1_T2_DpNS2_10kernel_argIT3_EE)
        /*00ec*/ 	.short	0x0380
        /*00ee*/ 	.short	0x0038


	//----- nvinfo : EIATTR_SW_WAR
	.align		4
.L_128:
        /*00f0*/ 	.byte	0x04, 0x36
        /*00f2*/ 	.short	(.L_130 - .L_129)
.L_129:
        /*00f4*/ 	.word	0x00000008
.L_130:


//--------------------- .nv.info._ZN3cub18CUB_300001_SM_10006detail11EmptyKernelIvEEvv --------------------------
	.section	.nv.info._ZN3cub18CUB_300001_SM_10006detail11EmptyKernelIvEEvv,"",@"SHT_CUDA_INFO"
	.sectionflags	@""
	.align	4


	//----- nvinfo : EIATTR_CUDA_API_VERSION
	.align		4
        /*0000*/ 	.byte	0x04, 0x37
        /*0002*/ 	.short	(.L_132 - .L_131)
.L_131:
        /*0004*/ 	.word	0x00000082


	//----- nvinfo : EIATTR_SPARSE_MMA_MASK
	.align		4
.L_132:
        /*0008*/ 	.byte	0x03, 0x50
        /*000a*/ 	.short	0x0000


	//----- nvinfo : EIATTR_MAXREG_COUNT
	.align		4
        /*000c*/ 	.byte	0x03, 0x1b
        /*000e*/ 	.short	0x00ff


	//----- nvinfo : EIATTR_MERCURY_ISA_VERSION
	.align		4
        /*0010*/ 	.byte	0x03, 0x5f
        /*0012*/ 	.short	0x0101


	//----- nvinfo : EIATTR_VRC_CTA_INIT_COUNT
	.align		4
        /*0014*/ 	.byte	0x02, 0x4a
	.zero		1
	.zero		1


	//----- nvinfo : EIATTR_EXIT_INSTR_OFFSETS
	.align		4
        /*0018*/ 	.byte	0x04, 0x1c
        /*001a*/ 	.short	(.L_134 - .L_133)


	//   ....[0]....
.L_133:
        /*001c*/ 	.word	0x00000010


	//----- nvinfo : EIATTR_SW_WAR
	.align		4
.L_134:
        /*0020*/ 	.byte	0x04, 0x36
        /*0022*/ 	.short	(.L_136 - .L_135)
.L_135:
        /*0024*/ 	.word	0x00000008
.L_136:


//--------------------- .nv.info._Z14compadd_kernelPfS_ --------------------------
	.section	.nv.info._Z14compadd_kernelPfS_,"",@"SHT_CUDA_INFO"
	.sectionflags	@""
	.align	4


	//----- nvinfo : EIATTR_CUDA_API_VERSION
	.align		4
        /*0000*/ 	.byte	0x04, 0x37
        /*0002*/ 	.short	(.L_138 - .L_137)
.L_137:
        /*0004*/ 	.word	0x00000082


	//----- nvinfo : EIATTR_KPARAM_INFO
	.align		4
.L_138:
        /*0008*/ 	.byte	0x04, 0x17
        /*000a*/ 	.short	(.L_140 - .L_139)
.L_139:
        /*000c*/ 	.word	0x00000000
        /*0010*/ 	.short	0x0001
        /*0012*/ 	.short	0x0008
        /*0014*/ 	.byte	0x00, 0xf5, 0x21, 0x00


	//----- nvinfo : EIATTR_KPARAM_INFO
	.align		4
.L_140:
        /*0018*/ 	.byte	0x04, 0x17
        /*001a*/ 	.short	(.L_142 - .L_141)
.L_141:
        /*001c*/ 	.word	0x00000000
        /*0020*/ 	.short	0x0000
        /*0022*/ 	.short	0x0000
        /*0024*/ 	.byte	0x00, 0xf5, 0x21, 0x00


	//----- nvinfo : EIATTR_SPARSE_MMA_MASK
	.align		4
.L_142:
        /*0028*/ 	.byte	0x03, 0x50
        /*002a*/ 	.short	0x0000


	//----- nvinfo : EIATTR_MAXREG_COUNT
	.align		4
        /*002c*/ 	.byte	0x03, 0x1b
        /*002e*/ 	.short	0x00ff


	//----- nvinfo : EIATTR_MERCURY_ISA_VERSION
	.align		4
        /*0030*/ 	.byte	0x03, 0x5f
        /*0032*/ 	.short	0x0101


	//----- nvinfo : EIATTR_VRC_CTA_INIT_COUNT
	.align		4
        /*0034*/ 	.byte	0x02, 0x4a
	.zero		1
	.zero		1


	//----- nvinfo : EIATTR_EXIT_INSTR_OFFSETS
	.align		4
        /*0038*/ 	.byte	0x04, 0x1c
        /*003a*/ 	.short	(.L_144 - .L_143)


	//   ....[0]....
.L_143:
        /*003c*/ 	.word	0x00000150


	//----- nvinfo : EIATTR_CBANK_PARAM_SIZE
	.align		4
.L_144:
        /*0040*/ 	.byte	0x03, 0x19
        /*0042*/ 	.short	0x0010


	//----- nvinfo : EIATTR_PARAM_CBANK
	.align		4
        /*0044*/ 	.byte	0x04, 0x0a
        /*0046*/ 	.short	(.L_146 - .L_145)
	.align		4
.L_145:
        /*0048*/ 	.word	index@(.nv.constant0._Z14compadd_kernelPfS_)
        /*004c*/ 	.short	0x0380
        /*004e*/ 	.short	0x0010


	//----- nvinfo : EIATTR_SW_WAR
	.align		4
.L_146:
        /*0050*/ 	.byte	0x04, 0x36
        /*0052*/ 	.short	(.L_148 - .L_147)
.L_147:
        /*0054*/ 	.word	0x00000008
.L_148:


//--------------------- .nv.callgraph             --------------------------
	.section	.nv.callgraph,"",@"SHT_CUDA_CALLGRAPH"
	.align	4
	.sectionentsize	8
	.align		4
        /*0000*/ 	.word	0x00000000
	.align		4
        /*0004*/ 	.word	0xffffffff
	.align		4
        /*0008*/ 	.word	0x00000000
	.align		4
        /*000c*/ 	.word	0xfffffffe
	.align		4
        /*0010*/ 	.word	0x00000000
	.align		4
        /*0014*/ 	.word	0xfffffffd
	.align		4
        /*0018*/ 	.word	0x00000000
	.align		4
        /*001c*/ 	.word	0xfffffffc


//--------------------- .nv.constant4             --------------------------
	.section	.nv.constant4,"a",@progbits
	.align	8
	.align		8
.nv.constant4:
        /*0000*/ 	.dword	_ZN34_INTERNAL_dddaaab1_4_k_cu_58dcb7634cuda3std3__45__cpo5beginE
	.align		8
        /*0008*/ 	.dword	_ZN34_INTERNAL_dddaaab1_4_k_cu_58dcb7634cuda3std3__45__cpo3endE
	.align		8
        /*0010*/ 	.dword	_ZN34_INTERNAL_dddaaab1_4_k_cu_58dcb7634cuda3std3__45__cpo6cbeginE
	.align		8
        /*0018*/ 	.dword	_ZN34_INTERNAL_dddaaab1_4_k_cu_58dcb7634cuda3std3__45__cpo4cendE
	.align		8
        /*0020*/ 	.dword	_ZN34_INTERNAL_dddaaab1_4_k_cu_58dcb7634cuda3std3__45__cpo6rbeginE
	.align		8
        /*0028*/ 	.dword	_ZN34_INTERNAL_dddaaab1_4_k_cu_58dcb7634cuda3std3__45__cpo4rendE
	.align		8
        /*0030*/ 	.dword	_ZN34_INTERNAL_dddaaab1_4_k_cu_58dcb7634cuda3std3__45__cpo7crbeginE
	.align		8
        /*0038*/ 	.dword	_ZN34_INTERNAL_dddaaab1_4_k_cu_58dcb7634cuda3std3__45__cpo5crendE
	.align		8
        /*0040*/ 	.dword	_ZN34_INTERNAL_dddaaab1_4_k_cu_58dcb7634cuda3std3__436_GLOBAL__N__dddaaab1_4_k_cu_58dcb7636ignoreE
	.align		8
        /*0048*/ 	.dword	_ZN34_INTERNAL_dddaaab1_4_k_cu_58dcb7634cuda3std3__419piecewise_constructE
	.align		8
        /*0050*/ 	.dword	_ZN34_INTERNAL_dddaaab1_4_k_cu_58dcb7634cuda3std3__48in_placeE
	.align		8
        /*0058*/ 	.dword	_ZN34_INTERNAL_dddaaab1_4_k_cu_58dcb7634cuda3std3__420unreachable_sentinelE
	.align		8
        /*0060*/ 	.dword	_ZN34_INTERNAL_dddaaab1_4_k_cu_58dcb7634cuda3std3__47nulloptE
	.align		8
        /*0068*/ 	.dword	_ZN34_INTERNAL_dddaaab1_4_k_cu_58dcb7634cuda3std3__48unexpectE
	.align		8
        /*0070*/ 	.dword	_ZN34_INTERNAL_dddaaab1_4_k_cu_58dcb7634cuda3std6ranges3__45__cpo4swapE
	.align		8
        /*0078*/ 	.dword	_ZN34_INTERNAL_dddaaab1_4_k_cu_58dcb7634cuda3std6ranges3__45__cpo9iter_moveE
	.align		8
        /*0080*/ 	.dword	_ZN34_INTERNAL_dddaaab1_4_k_cu_58dcb7634cuda3std6ranges3__45__cpo5beginE
	.align		8
        /*0088*/ 	.dword	_ZN34_INTERNAL_dddaaab1_4_k_cu_58dcb7634cuda3std6ranges3__45__cpo3endE
	.align		8
        /*0090*/ 	.dword	_ZN34_INTERNAL_dddaaab1_4_k_cu_58dcb7634cuda3std6ranges3__45__cpo6cbeginE
	.align		8
        /*0098*/ 	.dword	_ZN34_INTERNAL_dddaaab1_4_k_cu_58dcb7634cuda3std6ranges3__45__cpo4cendE
	.align		8
        /*00a0*/ 	.dword	_ZN34_INTERNAL_dddaaab1_4_k_cu_58dcb7634cuda3std6ranges3__45__cpo7advanceE
	.align		8
        /*00a8*/ 	.dword	_ZN34_INTERNAL_dddaaab1_4_k_cu_58dcb7634cuda3std6ranges3__45__cpo9iter_swapE
	.align		8
        /*00b0*/ 	.dword	_ZN34_INTERNAL_dddaaab1_4_k_cu_58dcb7634cuda3std6ranges3__45__cpo4nextE
	.align		8
        /*00b8*/ 	.dword	_ZN34_INTERNAL_dddaaab1_4_k_cu_58dcb7634cuda3std6ranges3__45__cpo4prevE
	.align		8
        /*00c0*/ 	.dword	_ZN34_INTERNAL_dddaaab1_4_k_cu_58dcb7634cuda3std6ranges3__45__cpo4dataE
	.align		8
        /*00c8*/ 	.dword	_ZN34_INTERNAL_dddaaab1_4_k_cu_58dcb7634cuda3std6ranges3__45__cpo5cdataE
	.align		8
        /*00d0*/ 	.dword	_ZN34_INTERNAL_dddaaab1_4_k_cu_58dcb7634cuda3std6ranges3__45__cpo4sizeE
	.align		8
        /*00d8*/ 	.dword	_ZN34_INTERNAL_dddaaab1_4_k_cu_58dcb7634cuda3std6ranges3__45__cpo5ssizeE
	.align		8
        /*00e0*/ 	.dword	_ZN34_INTERNAL_dddaaab1_4_k_cu_58dcb7634cuda3std6ranges3__45__cpo8distanceE
	.align		8
        /*00e8*/ 	.dword	_ZN34_INTERNAL_dddaaab1_4_k_cu_58dcb7636thrust24THRUST_300001_SM_1000_NS8cuda_cub3parE
	.align		8
        /*00f0*/ 	.dword	_ZN34_INTERNAL_dddaaab1_4_k_cu_58dcb7636thrust24THRUST_300001_SM_1000_NS8cuda_cub10par_nosyncE
	.align		8
        /*00f8*/ 	.dword	_ZN34_INTERNAL_dddaaab1_4_k_cu_58dcb7636thrust24THRUST_300001_SM_1000_NS6system6detail10sequential3seqE
	.align		8
        /*0100*/ 	.dword	_ZN34_INTERNAL_dddaaab1_4_k_cu_58dcb7636thrust24THRUST_300001_SM_1000_NS12placeholders2_1E
	.align		8
        /*0108*/ 	.dword	_ZN34_INTERNAL_dddaaab1_4_k_cu_58dcb7636thrust24THRUST_300001_SM_1000_NS12placeholders2_2E
	.align		8
        /*0110*/ 	.dword	_ZN34_INTERNAL_dddaaab1_4_k_cu_58dcb7636thrust24THRUST_300001_SM_1000_NS12placeholders2_3E
	.align		8
        /*0118*/ 	.dword	_ZN34_INTERNAL_dddaaab1_4_k_cu_58dcb7636thrust24THRUST_300001_SM_1000_NS12placeholders2_4E
	.align		8
        /*0120*/ 	.dword	_ZN34_INTERNAL_dddaaab1_4_k_cu_58dcb7636thrust24THRUST_300001_SM_1000_NS12placeholders2_5E
	.align		8
        /*0128*/ 	.dword	_ZN34_INTERNAL_dddaaab1_4_k_cu_58dcb7636thrust24THRUST_300001_SM_1000_NS12placeholders2_6E
	.align		8
        /*0130*/ 	.dword	_ZN34_INTERNAL_dddaaab1_4_k_cu_58dcb7636thrust24THRUST_300001_SM_1000_NS12placeholders2_7E
	.align		8
        /*0138*/ 	.dword	_ZN34_INTERNAL_dddaaab1_4_k_cu_58dcb7636thrust24THRUST_300001_SM_1000_NS12placeholders2_8E
	.align		8
        /*0140*/ 	.dword	_ZN34_INTERNAL_dddaaab1_4_k_cu_58dcb7636thrust24THRUST_300001_SM_1000_NS12placeholders2_9E
	.align		8
        /*0148*/ 	.dword	_ZN34_INTERNAL_dddaaab1_4_k_cu_58dcb7636thrust24THRUST_300001_SM_1000_NS12placeholders3_10E
	.align		8
        /*0150*/ 	.dword	_ZN34_INTERNAL_dddaaab1_4_k_cu_58dcb7636thrust24THRUST_300001_SM_1000_NS3seqE


//--------------------- .text._ZN3cub18CUB_300001_SM_10006detail9transform16transform_kernelINS2_10policy_hubILb0EN4cuda3std3__45tupleIJN6thrust24THRUST_300001_SM_1000_NS6detail15normal_iteratorINSA_10device_ptrIfEEEESF_EEEE10policy1000ElNS7_4plusIfEESF_JPfSL_EEEvT0_iT1_T2_DpNS2_10kernel_argIT3_EE --------------------------
	.section	.text._ZN3cub18CUB_300001_SM_10006detail9transform16transform_kernelINS2_10policy_hubILb0EN4cuda3std3__45tupleIJN6thrust24THRUST_300001_SM_1000_NS6detail15normal_iteratorINSA_10device_ptrIfEEEESF_EEEE10policy1000ElNS7_4plusIfEESF_JPfSL_EEEvT0_iT1_T2_DpNS2_10kernel_argIT3_EE,"ax",@progbits
	.align	128
        .global         _ZN3cub18CUB_300001_SM_10006detail9transform16transform_kernelINS2_10policy_hubILb0EN4cuda3std3__45tupleIJN6thrust24THRUST_300001_SM_1000_NS6detail15normal_iteratorINSA_10device_ptrIfEEEESF_EEEE10policy1000ElNS7_4plusIfEESF_JPfSL_EEEvT0_iT1_T2_DpNS2_10kernel_argIT3_EE
        .type           _ZN3cub18CUB_300001_SM_10006detail9transform16transform_kernelINS2_10policy_hubILb0EN4cuda3std3__45tupleIJN6thrust24THRUST_300001_SM_1000_NS6detail15normal_iteratorINSA_10device_ptrIfEEEESF_EEEE10policy1000ElNS7_4plusIfEESF_JPfSL_EEEvT0_iT1_T2_DpNS2_10kernel_argIT3_EE,@function
        .size           _ZN3cub18CUB_300001_SM_10006detail9transform16transform_kernelINS2_10policy_hubILb0EN4cuda3std3__45tupleIJN6thrust24THRUST_300001_SM_1000_NS6detail15normal_iteratorINSA_10device_ptrIfEEEESF_EEEE10policy1000ElNS7_4plusIfEESF_JPfSL_EEEvT0_iT1_T2_DpNS2_10kernel_argIT3_EE,(.L_x_56 - _ZN3cub18CUB_300001_SM_10006detail9transform16transform_kernelINS2_10policy_hubILb0EN4cuda3std3__45tupleIJN6thrust24THRUST_300001_SM_1000_NS6detail15normal_iteratorINSA_10device_ptrIfEEEESF_EEEE10policy1000ElNS7_4plusIfEESF_JPfSL_EEEvT0_iT1_T2_DpNS2_10kernel_argIT3_EE)
        .other          _ZN3cub18CUB_300001_SM_10006detail9transform16transform_kernelINS2_10policy_hubILb0EN4cuda3std3__45tupleIJN6thrust24THRUST_300001_SM_1000_NS6detail15normal_iteratorINSA_10device_ptrIfEEEESF_EEEE10policy1000ElNS7_4plusIfEESF_JPfSL_EEEvT0_iT1_T2_DpNS2_10kernel_argIT3_EE,@"STO_CUDA_ENTRY STV_DEFAULT"
_ZN3cub18CUB_300001_SM_10006detail9transform16transform_kernelINS2_10policy_hubILb0EN4cuda3std3__45tupleIJN6thrust24THRUST_300001_SM_1000_NS6detail15normal_iteratorINSA_10device_ptrIfEEEESF_EEEE10policy1000ElNS7_4plusIfEESF_JPfSL_EEEvT0_iT1_T2_DpNS2_10kernel_argIT3_EE:
.text._ZN3cub18CUB_300001_SM_10006detail9transform16transform_kernelINS2_10policy_hubILb0EN4cuda3std3__45tupleIJN6thrust24THRUST_300001_SM_1000_NS6detail15normal_iteratorINSA_10device_ptrIfEEEESF_EEEE10policy1000ElNS7_4plusIfEESF_JPfSL_EEEvT0_iT1_T2_DpNS2_10kernel_argIT3_EE:
[----:B------:R-:W-:Y:S01]  /*0000*/  LDC R1, c[0x0][0x37c] ;  /* 0x0000df00ff017b82 */ /* 0x000fe20000000800 */
[----:B------:R-:W1:Y:S07]  /*0010*/  LDCU UR24, c[0x0][0x388] ;  /* 0x00007100ff1877ac */ /* 0x000e6e0008000800 */
[----:B------:R-:W2:Y:S01]  /*0020*/  S2UR UR5, SR_CTAID.X ;  /* 0x00000000000579c3 */ /* 0x000ea20000002500 */
[----:B------:R-:W3:Y:S01]  /*0030*/  LDCU UR7, c[0x0][0x370] ;  /* 0x00006e00ff0777ac */ /* 0x000ee20008000800 */
[----:B------:R-:W4:Y:S06]  /*0040*/  LDCU.64 UR22, c[0x0][0x358] ;  /* 0x00006b00ff1677ac */ /* 0x000f2c0008000a00 */
[----:B------:R-:W5:Y:S01]  /*0050*/  LDC.64 R2, c[0x0][0x380] ;  /* 0x0000e000ff027b82 */ /* 0x000f620000000a00 */
[----:B-1----:R-:W-:-:S04]  /*0060*/  USHF.L.U32 UR19, UR24, 0x7, URZ ;  /* 0x0000000718137899 */ /* 0x002fc800080006ff */
[----:B------:R-:W-:Y:S02]  /*0070*/  USHF.R.S32.HI UR8, URZ, 0x1f, UR19 ;  /* 0x0000001fff087899 */ /* 0x000fe40008011413 */
[----:B--2---:R-:W-:Y:S02]  /*0080*/  UIMAD.WIDE.U32 UR20, UR19, UR5, URZ ;  /* 0x00000005131472a5 */ /* 0x004fe4000f8e00ff */
[----:B------:R-:W-:Y:S02]  /*0090*/  UIMAD UR6, UR8, UR5, URZ ;  /* 0x00000005080672a4 */ /* 0x000fe4000f8e02ff */
[----:B------:R-:W-:Y:S02]  /*00a0*/  UIADD3 UR4, UPT, UPT, UR5, 0x2, URZ ;  /* 0x0000000205047890 */ /* 0x000fe4000fffe0ff */
[----:B------:R-:W-:Y:S02]  /*00b0*/  UIADD3 UR6, UPT, UPT, UR21, UR6, URZ ;  /* 0x0000000615067290 */ /* 0x000fe4000fffe0ff */
[----:B---3--:R-:W-:Y:S01]  /*00c0*/  UISETP.GE.U32.AND UP0, UPT, UR4, UR7, UPT ;  /* 0x000000070400728c */ /* 0x008fe2000bf06070 */
[----:B-----5:R-:W-:-:S03]  /*00d0*/  IADD3 R0, P0, PT, R2, -UR20, RZ ;  /* 0x8000001402007c10 */ /* 0x020fc6000ff1e0ff */
[----:B------:R-:W-:Y:S01]  /*00e0*/  UISETP.EQ.OR UP0, UPT, UR5, URZ, UP0 ;  /* 0x000000ff0500728c */ /* 0x000fe20008702670 */
[----:B------:R-:W-:Y:S02]  /*00f0*/  IADD3.X R2, PT, PT, R3, ~UR6, RZ, P0, !PT ;  /* 0x8000000603027c10 */ /* 0x000fe400087fe4ff */
[----:B------:R-:W-:-:S04]  /*0100*/  ISETP.LT.U32.AND P0, PT, R0, UR19, PT ;  /* 0x0000001300007c0c */ /* 0x000fc8000bf01070 */
[----:B------:R-:W-:-:S04]  /*0110*/  ISETP.LT.AND.EX P0, PT, R2, UR8, PT, P0 ;  /* 0x0000000802007c0c */ /* 0x000fc8000bf01300 */
[----:B------:R-:W-:Y:S01]  /*0120*/  SEL R0, R0, UR19, P0 ;  /* 0x0000001300007c07 */ /* 0x000fe20008000000 */
[----:B----4-:R-:W-:Y:S08]  /*0130*/  BRA.U UP0, `(.L_x_0) ;  /* 0x0000000100e47547 */ /* 0x010ff0000b800000 */
[----:B------:R-:W1:Y:S01]  /*0140*/  S2R R2, SR_TID.X ;  /* 0x0000000000027919 */ /* 0x000e620000002100 */
[----:B------:R-:W-:Y:S01]  /*0150*/  ELECT P0, URZ, PT ;  /* 0x0000000000ff782f */ /* 0x000fe20003800000 */
[----:B------:R-:W-:Y:S03]  /*0160*/  BSSY.RECONVERGENT B0, `(.L_x_1) ;  /* 0x000002e000007945 */ /* 0x000fe60003800200 */
[----:B-1----:R-:W-:-:S13]  /*0170*/  ISETP.GT.U32.OR P0, PT, R2, 0x1f, !P0 ;  /* 0x0000001f0200780c */ /* 0x002fda0004704470 */
[----:B------:R-:W-:Y:S05]  /*0180*/  @P0 BRA `(.L_x_2) ;  /* 0x0000000000ac0947 */ /* 0x000fea0003800000 */
[----:B------:R-:W1:Y:S01]  /*0190*/  S2UR UR18, SR_CgaCtaId ;  /* 0x00000000001279c3 */ /* 0x000e620000008800 */
[----:B------:R-:W2:Y:S01]  /*01a0*/  LDCU UR15, c[0x0][0x3a0] ;  /* 0x00007400ff0f77ac */ /* 0x000ea20008000800 */
[----:B------:R-:W3:Y:S01]  /*01b0*/  LDCU UR17, c[0x0][0x3b0] ;  /* 0x00007600ff1177ac */ /* 0x000ee20008000800 */
[----:B------:R-:W-:Y:S01]  /*01c0*/  ULEA UR14, UR24, 0xf, 0x9 ;  /* 0x0000000f180e7891 */ /* 0x000fe2000f8e48ff */
[----:B------:R-:W-:Y:S01]  /*01d0*/  UMOV UR7, 0x400 ;  /* 0x0000040000077882 */ /* 0x000fe20000000000 */
[----:B------:R-:W-:Y:S01]  /*01e0*/  UMOV UR10, 0x1 ;  /* 0x00000001000a7882 */ /* 0x000fe20000000000 */
[----:B------:R-:W4:Y:S01]  /*01f0*/  LDCU.64 UR4, c[0x0][0x398] ;  /* 0x00007300ff0477ac */ /* 0x000f220008000a00 */
[----:B------:R-:W-:-:S04]  /*0200*/  UIADD3 UR10, UPT, UPT, -UR10, 0x100000, URZ ;  /* 0x001000000a0a7890 */ /* 0x000fc8000fffe1ff */
[----:B------:R-:W-:Y:S02]  /*0210*/  USHF.L.U32 UR11, UR10, 0xb, URZ ;  /* 0x0000000b0a0b7899 */ /* 0x000fe400080006ff */
[----:B------:R-:W-:Y:S02]  /*0220*/  USHF.L.U32 UR10, UR10, 0x1, URZ ;  /* 0x000000010a0a7899 */ /* 0x000fe400080006ff */
[----:B--2---:R-:W-:Y:S01]  /*0230*/  UIADD3 UR15, UPT, UPT, UR14, UR15, URZ ;  /* 0x0000000f0e0f7290 */ /* 0x004fe2000fffe0ff */
[----:B------:R-:W2:Y:S01]  /*0240*/  LDCU.64 UR12, c[0x0][0x3a8] ;  /* 0x00007500ff0c77ac */ /* 0x000ea20008000a00 */
[----:B---3--:R-:W-:Y:S02]  /*0250*/  UIADD3 UR14, UPT, UPT, UR14, UR17, URZ ;  /* 0x000000110e0e7290 */ /* 0x008fe4000fffe0ff */
[----:B-1----:R-:W-:Y:S02]  /*0260*/  ULEA UR17, UR18, UR7, 0x18 ;  /* 0x0000000712117291 */ /* 0x002fe4000f8ec0ff */
[----:B------:R-:W-:-:S02]  /*0270*/  UIADD3 UR16, UPT, UPT, UR7, 0x80, URZ ;  /* 0x0000008007107890 */ /* 0x000fc4000fffe0ff */
[----:B------:R-:W-:Y:S02]  /*0280*/  USHF.L.U64.HI UR9, UR20, 0x2, UR6 ;  /* 0x0000000214097899 */ /* 0x000fe40008010206 */
[----:B------:R-:W-:Y:S02]  /*0290*/  USHF.L.U32 UR8, UR20, 0x2, URZ ;  /* 0x0000000214087899 */ /* 0x000fe400080006ff */
[----:B------:R-:W-:Y:S02]  /*02a0*/  ULOP3.LUT UR15, UR15, 0xfffffff0, URZ, 0xc0, !UPT ;  /* 0xfffffff00f0f7892 */ /* 0x000fe4000f8ec0ff */
[----:B------:R-:W-:Y:S01]  /*02b0*/  ULOP3.LUT UR14, UR14, 0xfffffff0, URZ, 0xc0, !UPT ;  /* 0xfffffff00e0e7892 */ /* 0x000fe2000f8ec0ff */
[----:B------:R-:W1:Y:S02]  /*02c0*/  FENCE.VIEW.ASYNC.S ;  /* 0x00000000000073c6 */ /* 0x000e640000000000 */
[----:B-1----:R1:W3:Y:S02]  /*02d0*/  SYNCS.EXCH.64 URZ, [UR17], UR10 ;  /* 0x0000000a11ff75b2 */ /* 0x0022e40008000100 */
[----:B------:R-:W-:Y:S01]  /*02e0*/  @!PT LDS RZ, [RZ] ;  /* 0x00000000fffff984 */ /* 0x000fe20000000800 */
[----:B------:R-:W-:Y:S01]  /*02f0*/  @!PT LDS RZ, [RZ] ;  /* 0x00000000fffff984 */ /* 0x000fe20000000800 */
[----:B------:R-:W-:Y:S01]  /*0300*/  @!PT LDS RZ, [RZ] ;  /* 0x00000000fffff984 */ /* 0x000fe20000000800 */
[----:B------:R-:W-:Y:S01]  /*0310*/  @!PT LDS RZ, [RZ] ;  /* 0x00000000fffff984 */ /* 0x000fe20000000800 */
[----:B---3--:R3:W-:Y:S06]  /*0320*/  MEMBAR.ALL.CTA ;  /* 0x0000000000007992 */ /* 0x0087ec0000008000 */
[----:B---3--:R-:W3:Y:S01]  /*0330*/  FENCE.VIEW.ASYNC.S ;  /* 0x00000000000073c6 */ /* 0x008ee20000000000 */
[----:B------:R-:W-:-:S02]  /*0340*/  ULEA UR16, UR18, UR16, 0x18 ;  /* 0x0000001012107291 */ /* 0x000fc4000f8ec0ff */
[----:B----4-:R-:W-:Y:S02]  /*0350*/  UIADD3.64 UR4, UPT, UPT, UR8, UR4, URZ ;  /* 0x0000000408047297 */ /* 0x010fe4000fffe0ff */
[----:B------:R-:W-:Y:S02]  /*0360*/  USHF.R.U32.HI UR7, URZ, 0x4, UR15 ;  /* 0x00000004ff077899 */ /* 0x000fe4000801160f */
[----:B--2---:R-:W-:Y:S02]  /*0370*/  UIADD3.64 UR8, UPT, UPT, UR8, UR12, URZ ;  /* 0x0000000c08087297 */ /* 0x004fe4000fffe0ff */
[----:B------:R-:W-:Y:S02]  /*0380*/  UIADD3 UR15, UPT, UPT, UR15, UR14, URZ ;  /* 0x0000000e0f0f7290 */ /* 0x000fe4000fffe0ff */
[----:B------:R-:W-:Y:S02]  /*0390*/  ULEA UR12, UR24, UR16, 0x9 ;  /* 0x00000010180c7291 */ /* 0x000fe4000f8e48ff */
[----:B------:R-:W-:-:S02]  /*03a0*/  USHF.R.U32.HI UR14, URZ, 0x4, UR14 ;  /* 0x00000004ff0e7899 */ /* 0x000fc4000801160e */
[----:B------:R-:W-:Y:S01]  /*03b0*/  UPRMT UR7, UR7, 0x5410, URZ ;  /* 0x0000541007077896 */ /* 0x000fe200080000ff */
[----:B------:R-:W-:Y:S01]  /*03c0*/  IMAD.U32 R2, RZ, RZ, UR15 ;  /* 0x0000000fff027e24 */ /* 0x000fe2000f8e00ff */
[----:B------:R-:W-:Y:S02]  /*03d0*/  UIADD3 UR12, UPT, UPT, UR12, 0x80, URZ ;  /* 0x000000800c0c7890 */ /* 0x000fe4000fffe0ff */
[----:B------:R-:W-:Y:S01]  /*03e0*/  UPRMT UR14, UR14, 0x5410, URZ ;  /* 0x000054100e0e7896 */ /* 0x000fe200080000ff */
[----:B------:R-:W-:-:S04]  /*03f0*/  UMOV UR13, UR17 ;  /* 0x00000011000d7c82 */ /* 0x000fc80008000000 */
[----:B---3--:R1:W-:Y:S04]  /*0400*/  UBLKCP.S.G [UR16], [UR4], UR7 ;  /* 0x00000010040073ba */ /* 0x0083e80008000207 */
[----:B------:R1:W-:Y:S01]  /*0410*/  UBLKCP.S.G [UR12], [UR8], UR14 ;  /* 0x0000000c080073ba */ /* 0x0003e2000800020e */
[----:B------:R1:W-:Y:S01]  /*0420*/  SYNCS.ARRIVE.TRANS64 RZ, [UR17], R2 ;  /* 0x00000002ffff79a7 */ /* 0x0003e20008000011 */
[----:B------:R-:W-:Y:S01]  /*0430*/  NOP ;  /* 0x0000000000007918 */ /* 0x000fe20000000000 */
.L_x_2:
[----:B-1----:R-:W-:Y:S05]  /*0440*/  BSYNC.RECONVERGENT B0 ;  /* 0x0000000000007941 */ /* 0x002fea0003800200 */
.L_x_1:
[----:B------:R-:W1:Y:S08]  /*0450*/  S2UR UR5, SR_CgaCtaId ;  /* 0x00000000000579c3 */ /* 0x000e700000008800 */
[----:B------:R-:W-:Y:S01]  /*0460*/  BAR.SYNC.DEFER_BLOCKING 0x0 ;  /* 0x0000000000007b1d */ /* 0x000fe20000010000 */
[----:B------:R-:W-:-:S05]  /*0470*/  SHF.L.U32 R2, RZ, 0x1f, RZ ;  /* 0x0000001fff027819 */ /* 0x000fca00000006ff */
[----:B------:R-:W-:Y:S02]  /*0480*/  UMOV UR4, 0x400 ;  /* 0x0000040000047882 */ /* 0x000fe40000000000 */
[----:B-1----:R-:W-:-:S12]  /*0490*/  ULEA UR4, UR5, UR4, 0x18 ;  /* 0x0000000405047291 */ /* 0x002fd8000f8ec0ff */
.L_x_3:
[----:B------:R-:W1:Y:S02]  /*04a0*/  SYNCS.PHASECHK.TRANS64.TRYWAIT P0, [UR4], R2 ;  /* 0x00000002ff0075a7 */ /* 0x000e640008001104 */
[----:B-1----:R-:W-:Y:S05]  /*04b0*/  @!P0 BRA `(.L_x_3) ;  /* 0xfffffffc00f88947 */ /* 0x002fea000383ffff */
[----:B------:R-:W-:Y:S05]  /*04c0*/  BRA `(.L_x_4) ;  /* 0x0000001400407947 */ /* 0x000fea0003800000 */
.L_x_0:
[----:B------:R-:W1:Y:S01]  /*04d0*/  S2R R3, SR_TID.Y ;  /* 0x0000000000037919 */ /* 0x000e620000002200 */
[----:B------:R-:W2:Y:S01]  /*04e0*/  LDCU UR9, c[0x0][0x360] ;  /* 0x00006c00ff0977ac */ /* 0x000ea20008000800 */
[----:B------:R-:W-:Y:S01]  /*04f0*/  IMAD.SHL.U32 R4, R0, 0x4, RZ ;  /* 0x0000000400047824 */ /* 0x000fe200078e00ff */
[----:B------:R-:W-:Y:S01]  /*0500*/  BSSY.RECONVERGENT B0, `(.L_x_5) ;  /* 0x00000aa000007945 */ /* 0x000fe20003800200 */
[----:B------:R-:W1:Y:S01]  /*0510*/  S2R R6, SR_TID.Z ;  /* 0x0000000000067919 */ /* 0x000e620000002300 */
[----:B------:R-:W2:Y:S01]  /*0520*/  LDCU UR10, c[0x0][0x364] ;  /* 0x00006c80ff0a77ac */ /* 0x000ea20008000800 */
[----:B------:R-:W3:Y:S01]  /*0530*/  LDC R2, c[0x0][0x368] ;  /* 0x0000da00ff027b82 */ /* 0x000ee20000000800 */
[----:B------:R-:W-:Y:S01]  /*0540*/  SHF.R.S32.HI R5, RZ, 0x1f, R4 ;  /* 0x0000001fff057819 */ /* 0x000fe20000011404 */
[----:B------:R-:W4:Y:S03]  /*0550*/  S2R R8, SR_TID.X ;  /* 0x0000000000087919 */ /* 0x000f260000002100 */
[----:B------:R-:W-:-:S02]  /*0560*/  SHF.R.U64 R4, R4, 0x2, R5 ;  /* 0x0000000204047819 */ /* 0x000fc40000001205 */
[----:B------:R-:W-:Y:S01]  /*0570*/  SHF.R.U32.HI R5, RZ, 0x2, R5 ;  /* 0x00000002ff057819 */ /* 0x000fe20000011605 */
[----:B--2---:R-:W-:Y:S02]  /*0580*/  UIMAD UR4, UR9, UR10, URZ ;  /* 0x0000000a090472a4 */ /* 0x004fe4000f8e02ff */
[----:B-1----:R-:W-:Y:S02]  /*0590*/  IMAD R3, R6, UR10, R3 ;  /* 0x0000000a06037c24 */ /* 0x002fe4000f8e0203 */
[----:B------:R-:W-:Y:S02]  /*05a0*/  IMAD.MOV.U32 R6, RZ, RZ, RZ ;  /* 0x000000ffff067224 */ /* 0x000fe400078e00ff */
[----:B----4-:R-:W-:Y:S02]  /*05b0*/  IMAD R3, R3, UR9, R8 ;  /* 0x0000000903037c24 */ /* 0x010fe4000f8e0208 */
[----:B---3--:R-:W-:Y:S01]  /*05c0*/  IMAD R8, R2, UR4, RZ ;  /* 0x0000000402087c24 */ /* 0x008fe2000f8e02ff */
[----:B------:R-:W-:-:S02]  /*05d0*/  UMOV UR4, URZ ;  /* 0x000000ff00047c82 */ /* 0x000fc40008000000 */
[----:B------:R-:W-:-:S04]  /*05e0*/  ISETP.GT.U32.AND P0, PT, R4, R3, PT ;  /* 0x000000030400720c */ /* 0x000fc80003f04070 */
[----:B------:R-:W-:-:S13]  /*05f0*/  ISETP.GT.U32.AND.EX P0, PT, R5, RZ, PT, P0 ;  /* 0x000000ff0500720c */ /* 0x000fda0003f04100 */
[----:B------:R-:W-:Y:S05]  /*0600*/  @!P0 BRA `(.L_x_6) ;  /* 0x0000000800648947 */ /* 0x000fea0003800000 */
[----:B------:R-:W-:Y:S01]  /*0610*/  IMAD.IADD R9, R8, 0x1, R3 ;  /* 0x0000000108097824 */ /* 0x000fe200078e0203 */
[----:B------:R-:W-:Y:S01]  /*0620*/  BSSY.RECONVERGENT B1, `(.L_x_7) ;  /* 0x0000024000017945 */ /* 0x000fe20003800200 */
[----:B------:R-:W-:-:S03]  /*0630*/  IMAD.MOV.U32 R12, RZ, RZ, -0x1 ;  /* 0xffffffffff0c7424 */ /* 0x000fc600078e00ff */
[CC--:B------:R-:W-:Y:S02]  /*0640*/  ISETP.GT.U32.AND P1, PT, R4.reuse, R9.reuse, PT ;  /* 0x000000090400720c */ /* 0x0c0fe40003f24070 */
[CC--:B------:R-:W-:Y:S02]  /*0650*/  ISETP.GT.U32.AND P0, PT, R4.reuse, R9.reuse, PT ;  /* 0x000000090400720c */ /* 0x0c0fe40003f04070 */
[C---:B------:R-:W-:Y:S02]  /*0660*/  ISETP.GT.U32.AND.EX P1, PT, R5.reuse, RZ, PT, P1 ;  /* 0x000000ff0500720c */ /* 0x040fe40003f24110 */
[----:B------:R-:W-:Y:S02]  /*0670*/  ISETP.GT.U32.AND.EX P0, PT, R5, RZ, PT, P0 ;  /* 0x000000ff0500720c */ /* 0x000fe40003f04100 */
[----:B------:R-:W-:Y:S02]  /*0680*/  SEL R10, R4, R9, P1 ;  /* 0x00000009040a7207 */ /* 0x000fe40000800000 */
[----:B------:R-:W-:-:S02]  /*0690*/  SEL R7, RZ, 0x1, !P0 ;  /* 0x00000001ff077807 */ /* 0x000fc40004000000 */
[----:B------:R-:W-:Y:S02]  /*06a0*/  SEL R11, R5, RZ, P1 ;  /* 0x000000ff050b7207 */ /* 0x000fe40000800000 */
[----:B------:R-:W-:-:S04]  /*06b0*/  IADD3 R14, P0, P1, R10, -R7, -R9 ;  /* 0x800000070a0e7210 */ /* 0x000fc8000791e809 */
[----:B------:R-:W-:-:S04]  /*06c0*/  IADD3.X R15, PT, PT, R11, -0x1, R12, P0, P1 ;  /* 0xffffffff0b0f7810 */ /* 0x000fc800007e240c */
[----:B------:R-:W-:-:S13]  /*06d0*/  ISETP.NE.U32.AND P0, PT, R15, RZ, PT ;  /* 0x000000ff0f00720c */ /* 0x000fda0003f05070 */
[----:B------:R-:W-:Y:S05]  /*06e0*/  @P0 BRA `(.L_x_8) ;  /* 0x0000000000500947 */ /* 0x000fea0003800000 */
[----:B------:R-:W1:Y:S01]  /*06f0*/  I2F.U32.RP R9, R8 ;  /* 0x0000000800097306 */ /* 0x000e620000209000 */
[----:B------:R-:W-:Y:S01]  /*0700*/  IMAD.MOV R13, RZ, RZ, -R8 ;  /* 0x000000ffff0d7224 */ /* 0x000fe200078e0a08 */
[----:B------:R-:W-:-:S06]  /*0710*/  ISETP.NE.U32.AND P2, PT, R8, RZ, PT ;  /* 0x000000ff0800720c */ /* 0x000fcc0003f45070 */
[----:B-1----:R-:W1:Y:S02]  /*0720*/  MUFU.RCP R9, R9 ;  /* 0x0000000900097308 */ /* 0x002e640000001000 */
[----:B-1----:R-:W-:-:S06]  /*0730*/  VIADD R10, R9, 0xffffffe ;  /* 0x0ffffffe090a7836 */ /* 0x002fcc0000000000 */
[----:B------:R1:W2:Y:S02]  /*0740*/  F2I.FTZ.U32.TRUNC.NTZ R11, R10 ;  /* 0x0000000a000b7305 */ /* 0x0002a4000021f000 */
[----:B-1----:R-:W-:Y:S02]  /*0750*/  IMAD.MOV.U32 R10, RZ, RZ, RZ ;  /* 0x000000ffff0a7224 */ /* 0x002fe400078e00ff */
[----:B--2---:R-:W-:-:S04]  /*0760*/  IMAD R13, R13, R11, RZ ;  /* 0x0000000b0d0d7224 */ /* 0x004fc800078e02ff */
[----:B------:R-:W-:-:S06]  /*0770*/  IMAD.HI.U32 R11, R11, R13, R10 ;  /* 0x0000000d0b0b7227 */ /* 0x000fcc00078e000a */
[----:B------:R-:W-:-:S04]  /*0780*/  IMAD.HI.U32 R10, R11, R14, RZ ;  /* 0x0000000e0b0a7227 */ /* 0x000fc800078e00ff */
[----:B------:R-:W-:-:S04]  /*0790*/  IMAD.MOV R11, RZ, RZ, -R10 ;  /* 0x000000ffff0b7224 */ /* 0x000fc800078e0a0a */
[----:B------:R-:W-:-:S05]  /*07a0*/  IMAD R11, R8, R11, R14 ;  /* 0x0000000b080b7224 */ /* 0x000fca00078e020e */
[----:B------:R-:W-:-:S13]  /*07b0*/  ISETP.GE.U32.AND P0, PT, R11, R8, PT ;  /* 0x000000080b00720c */ /* 0x000fda0003f06070 */
[----:B------:R-:W-:Y:S02]  /*07c0*/  @P0 IMAD.IADD R11, R11, 0x1, -R8 ;  /* 0x000000010b0b0824 */ /* 0x000fe400078e0a08 */
[----:B------:R-:W-:-:S03]  /*07d0*/  @P0 VIADD R10, R10, 0x1 ;  /* 0x000000010a0a0836 */ /* 0x000fc60000000000 */
[----:B------:R-:W-:Y:S01]  /*07e0*/  ISETP.GE.U32.AND P1, PT, R11, R8, PT ;  /* 0x000000080b00720c */ /* 0x000fe20003f26070 */
[----:B------:R-:W-:-:S12]  /*07f0*/  IMAD.MOV.U32 R11, RZ, RZ, RZ ;  /* 0x000000ffff0b7224 */ /* 0x000fd800078e00ff */
[----:B------:R-:W-:Y:S02]  /*0800*/  @P1 IADD3 R10, PT, PT, R10, 0x1, RZ ;  /* 0x000000010a0a1810 */ /* 0x000fe40007ffe0ff */
[----:B------:R-:W-:Y:S01]  /*0810*/  @!P2 LOP3.LUT R10, RZ, R8, RZ, 0x33, !PT ;  /* 0x00000008ff0aa212 */ /* 0x000fe200078e33ff */
[----:B------:R-:W-:Y:S06]  /*0820*/  BRA `(.L_x_9) ;  /* 0x00000000000c7947 */ /* 0x000fec0003800000 */
.L_x_8:
[----:B------:R-:W-:Y:S01]  /*0830*/  IMAD.MOV.U32 R9, RZ, RZ, R14 ;  /* 0x000000ffff097224 */ /* 0x000fe200078e000e */
[----:B------:R-:W-:-:S07]  /*0840*/  MOV R14, 0x860 ;  /* 0x00000860000e7802 */ /* 0x000fce0000000f00 */
[----:B------:R-:W-:Y:S05]  /*0850*/  CALL.REL.NOINC `($__internal_0_$__cuda_sm20_div_u64) ;  /* 0x0000001400707944 */ /* 0x000fea0003c00000 */
.L_x_9:
[----:B------:R-:W-:Y:S05]  /*0860*/  BSYNC.RECONVERGENT B1 ;  /* 0x0000000000017941 */ /* 0x000fea0003800200 */
.L_x_7:
[----:B------:R-:W-:Y:S01]  /*0870*/  IADD3 R9, P0, PT, R10, R7, RZ ;  /* 0x000000070a097210 */ /* 0x000fe20007f1e0ff */
[----:B------:R-:W1:Y:S01]  /*0880*/  LDC R13, c[0x0][0x3a0] ;  /* 0x0000e800ff0d7b82 */ /* 0x000e620000000800 */
[----:B------:R-:W-:Y:S01]  /*0890*/  BSSY.RECONVERGENT B1, `(.L_x_10) ;  /* 0x0000033000017945 */ /* 0x000fe20003800200 */
[----:B------:R-:W-:Y:S01]  /*08a0*/  IMAD.MOV.U32 R29, RZ, RZ, R3 ;  /* 0x000000ffff1d7224 */ /* 0x000fe200078e0003 */
[C---:B------:R-:W-:Y:S01]  /*08b0*/  LOP3.LUT R7, R9.reuse, 0x3, RZ, 0xc0, !PT ;  /* 0x0000000309077812 */ /* 0x040fe200078ec0ff */
[----:B------:R-:W-:Y:S01]  /*08c0*/  IMAD.X R10, RZ, RZ, R11, P0 ;  /* 0x000000ffff0a7224 */ /* 0x000fe200000e060b */
[----:B------:R-:W-:Y:S02]  /*08d0*/  ISETP.GE.U32.AND P0, PT, R9, 0x3, PT ;  /* 0x000000030900780c */ /* 0x000fe40003f06070 */
[----:B------:R-:W-:Y:S02]  /*08e0*/  ISETP.NE.U32.AND P1, PT, R7, 0x3, PT ;  /* 0x000000030700780c */ /* 0x000fe40003f25070 */
[----:B------:R-:W-:Y:S01]  /*08f0*/  ISETP.GE.U32.AND.EX P0, PT, R10, RZ, PT, P0 ;  /* 0x000000ff0a00720c */ /* 0x000fe20003f06100 */
[----:B------:R-:W-:Y:S01]  /*0900*/  IMAD.MOV.U32 R10, RZ, RZ, R6 ;  /* 0x000000ffff0a7224 */ /* 0x000fe200078e0006 */
[----:B------:R-:W-:-:S02]  /*0910*/  ISETP.NE.AND.EX P1, PT, RZ, RZ, PT, P1 ;  /* 0x000000ffff00720c */ /* 0x000fc40003f25310 */
[----:B-1----:R-:W-:-:S11]  /*0920*/  SHF.R.S32.HI R11, RZ, 0x1f, R13 ;  /* 0x0000001fff0b7819 */ /* 0x002fd6000001140d */
[----:B------:R-:W-:Y:S05]  /*0930*/  @!P1 BRA `(.L_x_11) ;  /* 0x0000000000a09947 */ /* 0x000fea0003800000 */
[----:B------:R-:W1:Y:S01]  /*0940*/  S2UR UR7, SR_CgaCtaId ;  /* 0x00000000000779c3 */ /* 0x000e620000008800 */
[----:B------:R-:W2:Y:S01]  /*0950*/  LDCU.64 UR12, c[0x0][0x398] ;  /* 0x00007300ff0c77ac */ /* 0x000ea20008000a00 */
[C---:B------:R-:W-:Y:S01]  /*0960*/  IMAD.SHL.U32 R7, R3.reuse, 0x4, RZ ;  /* 0x0000000403077824 */ /* 0x040fe200078e00ff */
[----:B------:R-:W-:Y:S01]  /*0970*/  MOV R29, R3 ;  /* 0x00000003001d7202 */ /* 0x000fe20000000f00 */
[----:B------:R-:W-:Y:S01]  /*0980*/  IMAD.U32 R14, RZ, RZ, UR20 ;  /* 0x00000014ff0e7e24 */ /* 0x000fe2000f8e00ff */
[----:B------:R-:W-:Y:S01]  /*0990*/  UMOV UR5, 0x400 ;  /* 0x0000040000057882 */ /* 0x000fe20000000000 */
[----:B------:R-:W-:Y:S01]  /*09a0*/  IMAD.U32 R15, RZ, RZ, UR21 ;  /* 0x00000015ff0f7e24 */ /* 0x000fe2000f8e00ff */
[----:B------:R-:W-:Y:S01]  /*09b0*/  SHF.L.U64.HI R15, R3, 0x2, R6 ;  /* 0x00000002030f7819 */ /* 0x000fe20000010206 */
[----:B------:R-:W-:Y:S01]  /*09c0*/  IMAD.U32 R12, RZ, RZ, UR6 ;  /* 0x00000006ff0c7e24 */ /* 0x000fe2000f8e00ff */
[----:B------:R-:W-:Y:S01]  /*09d0*/  LEA R10, P1, R14, R7, 0x2 ;  /* 0x000000070e0a7211 */ /* 0x000fe200078210ff */
[----:B------:R-:W-:Y:S01]  /*09e0*/  VIADD R9, R9, 0x1 ;  /* 0x0000000109097836 */ /* 0x000fe20000000000 */
[----:B------:R-:W-:Y:S01]  /*09f0*/  UIADD3 UR5, UPT, UPT, UR5, 0x80, URZ ;  /* 0x0000008005057890 */ /* 0x000fe2000fffe0ff */
[----:B------:R-:W-:Y:S01]  /*0a00*/  IMAD R7, R2, UR10, RZ ;  /* 0x0000000a02077c24 */ /* 0x000fe2000f8e02ff */
[----:B------:R-:W-:-:S02]  /*0a10*/  LEA.HI.X R14, R14, R15, R12, 0x2, P1 ;  /* 0x0000000f0e0e7211 */ /* 0x000fc400008f140c */
[----:B------:R-:W-:Y:S01]  /*0a20*/  LOP3.LUT R9, R9, 0x3, RZ, 0xc0, !PT ;  /* 0x0000000309097812 */ /* 0x000fe200078ec0ff */
[----:B------:R-:W-:Y:S01]  /*0a30*/  IMAD R7, R7, UR9, RZ ;  /* 0x0000000907077c24 */ /* 0x000fe2000f8e02ff */
[----:B--2---:R-:W-:Y:S01]  /*0a40*/  IADD3 R17, P1, P2, R10, UR12, R13 ;  /* 0x0000000c0a117c10 */ /* 0x004fe2000fa3e00d */
[----:B------:R-:W-:-:S03]  /*0a50*/  IMAD.MOV.U32 R10, RZ, RZ, R6 ;  /* 0x000000ffff0a7224 */ /* 0x000fc600078e0006 */
[----:B------:R-:W-:Y:S01]  /*0a60*/  IADD3.X R18, PT, PT, R14, UR13, R11, P1, P2 ;  /* 0x0000000d0e127c10 */ /* 0x000fe20008fe440b */
[----:B-1----:R-:W-:Y:S01]  /*0a70*/  ULEA UR5, UR7, UR5, 0x18 ;  /* 0x0000000507057291 */ /* 0x002fe2000f8ec0ff */
[----:B------:R-:W-:-:S05]  /*0a80*/  IADD3 R9, P1, PT, RZ, -R9, RZ ;  /* 0x80000009ff097210 */ /* 0x000fca0007f3e0ff */
[----:B------:R-:W-:Y:S02]  /*0a90*/  VIADD R12, R13, UR5 ;  /* 0x000000050d0c7c36 */ /* 0x000fe40008000000 */
[----:B------:R-:W-:Y:S02]  /*0aa0*/  IMAD.X R16, RZ, RZ, -0x1, P1 ;  /* 0xffffffffff107424 */ /* 0x000fe400008e06ff */
[----:B------:R-:W-:-:S07]  /*0ab0*/  IMAD R12, R3, 0x4, R12 ;  /* 0x00000004030c7824 */ /* 0x000fce00078e020c */
.L_x_12:
[----:B------:R-:W-:Y:S01]  /*0ac0*/  IADD3 R9, P1, PT, R9, 0x1, RZ ;  /* 0x0000000109097810 */ /* 0x000fe20007f3e0ff */
[----:B------:R-:W-:Y:S01]  /*0ad0*/  IMAD.MOV.U32 R14, RZ, RZ, R17 ;  /* 0x000000ffff0e7224 */ /* 0x000fe200078e0011 */
[C---:B------:R-:W-:Y:S01]  /*0ae0*/  IADD3 R29, P2, PT, R8.reuse, R29, RZ ;  /* 0x0000001d081d7210 */ /* 0x040fe20007f5e0ff */
[----:B------:R-:W-:Y:S01]  /*0af0*/  IMAD.MOV.U32 R15, RZ, RZ, R18 ;  /* 0x000000ffff0f7224 */ /* 0x000fe200078e0012 */
[C---:B------:R-:W-:Y:S01]  /*0b00*/  LEA R17, P3, R8.reuse, R17, 0x2 ;  /* 0x0000001108117211 */ /* 0x040fe200078610ff */
[----:B------:R-:W-:Y:S01]  /*0b10*/  IMAD.X R16, RZ, RZ, R16, P1 ;  /* 0x000000ffff107224 */ /* 0x000fe200008e0610 */
[----:B------:R-:W-:Y:S01]  /*0b20*/  ISETP.NE.U32.AND P1, PT, R9, RZ, PT ;  /* 0x000000ff0900720c */ /* 0x000fe20003f25070 */
[----:B------:R-:W-:Y:S01]  /*0b30*/  IMAD.X R10, RZ, RZ, R10, P2 ;  /* 0x000000ffff0a7224 */ /* 0x000fe200010e060a */
[----:B------:R-:W-:Y:S01]  /*0b40*/  @!PT LDS RZ, [RZ] ;  /* 0x00000000fffff984 */ /* 0x000fe20000000800 */
[----:B------:R-:W-:Y:S01]  /*0b50*/  @!PT LDS RZ, [RZ] ;  /* 0x00000000fffff984 */ /* 0x000fe20000000800 */
[----:B------:R-:W-:Y:S01]  /*0b60*/  @!PT LDS RZ, [RZ] ;  /* 0x00000000fffff984 */ /* 0x000fe20000000800 */
[----:B------:R1:W-:Y:S01]  /*0b70*/  LDGSTS.E [R12], desc[UR22][R14.64] ;  /* 0x000000000e0c7fae */ /* 0x0003e2000b9a1016 */
[----:B------:R-:W-:Y:S02]  /*0b80*/  LEA.HI.X R18, R8, R18, RZ, 0x2, P3 ;  /* 0x0000001208127211 */ /* 0x000fe400018f14ff */
[----:B------:R-:W-:Y:S01]  /*0b90*/  ISETP.NE.AND.EX P1, PT, R16, RZ, PT, P1 ;  /* 0x000000ff1000720c */ /* 0x000fe20003f25310 */
[----:B-1----:R-:W-:-:S12]  /*0ba0*/  IMAD R12, R7, 0x4, R12 ;  /* 0x00000004070c7824 */ /* 0x002fd800078e020c */
[----:B------:R-:W-:Y:S05]  /*0bb0*/  @P1 BRA `(.L_x_12) ;  /* 0xfffffffc00c01947 */ /* 0x000fea000383ffff */
.L_x_11:
[----:B------:R-:W-:Y:S05]  /*0bc0*/  BSYNC.RECONVERGENT B1 ;  /* 0x0000000000017941 */ /* 0x000fea0003800200 */
.L_x_10:
[----:B------:R-:W-:Y:S05]  /*0bd0*/  @!P0 BRA `(.L_x_6) ;  /* 0x0000000000f08947 */ /* 0x000fea0003800000 */
[----:B------:R-:W1:Y:S01]  /*0be0*/  S2UR UR8, SR_CgaCtaId ;  /* 0x00000000000879c3 */ /* 0x000e620000008800 */
[----:B------:R-:W2:Y:S01]  /*0bf0*/  LDCU.64 UR12, c[0x0][0x398] ;  /* 0x00007300ff0c77ac */ /* 0x000ea20008000a00 */
[C---:B------:R-:W-:Y:S01]  /*0c00*/  IMAD.SHL.U32 R9, R29.reuse, 0x4, RZ ;  /* 0x000000041d097824 */ /* 0x040fe200078e00ff */
[----:B------:R-:W-:Y:S01]  /*0c10*/  MOV R14, UR20 ;  /* 0x00000014000e7c02 */ /* 0x000fe20008000f00 */
[----:B------:R-:W-:Y:S01]  /*0c20*/  IMAD.U32 R15, RZ, RZ, UR21 ;  /* 0x00000015ff0f7e24 */ /* 0x000fe2000f8e00ff */
[C---:B------:R-:W-:Y:S01]  /*0c30*/  SHF.L.U64.HI R15, R29.reuse, 0x2, R10 ;  /* 0x000000021d0f7819 */ /* 0x040fe2000001020a */
[----:B------:R-:W-:Y:S01]  /*0c40*/  IMAD.U32 R12, RZ, RZ, UR6 ;  /* 0x00000006ff0c7e24 */ /* 0x000fe2000f8e00ff */
[----:B------:R-:W-:Y:S01]  /*0c50*/  LEA R9, P0, R14, R9, 0x2 ;  /* 0x000000090e097211 */ /* 0x000fe200078010ff */
[----:B------:R-:W-:Y:S01]  /*0c60*/  UMOV UR7, 0x400 ;  /* 0x0000040000077882 */ /* 0x000fe20000000000 */
[----:B------:R-:W-:Y:S01]  /*0c70*/  IMAD.SHL.U32 R18, R8, 0x4, RZ ;  /* 0x0000000408127824 */ /* 0x000fe200078e00ff */
[----:B------:R-:W-:Y:S01]  /*0c80*/  UIADD3 UR7, UPT, UPT, UR7, 0x80, URZ ;  /* 0x0000008007077890 */ /* 0x000fe2000fffe0ff */
[----:B------:R-:W-:Y:S01]  /*0c90*/  LEA.HI.X R12, R14, R15, R12, 0x2, P0 ;  /* 0x0000000f0e0c7211 */ /* 0x000fe200000f140c */
[----:B------:R-:W-:Y:S01]  /*0ca0*/  IMAD R24, R2, UR10, RZ ;  /* 0x0000000a02187c24 */ /* 0x000fe2000f8e02ff */
[----:B------:R-:W-:Y:S01]  /*0cb0*/  IADD3 R14, P0, PT, R29, UR20, RZ ;  /* 0x000000141d0e7c10 */ /* 0x000fe2000ff1e0ff */
[----:B------:R-:W-:Y:S01]  /*0cc0*/  UMOV UR5, URZ ;  /* 0x000000ff00057c82 */ /* 0x000fe20008000000 */
[----:B------:R-:W-:Y:S01]  /*0cd0*/  SHF.R.U32.HI R19, RZ, 0x1e, R8 ;  /* 0x0000001eff137819 */ /* 0x000fe20000011608 */
[----:B------:R-:W-:Y:S01]  /*0ce0*/  IMAD R24, R24, UR9, RZ ;  /* 0x0000000918187c24 */ /* 0x000fe2000f8e02ff */
[----:B------:R-:W-:-:S02]  /*0cf0*/  IADD3.X R15, PT, PT, R10, UR6, RZ, P0, !PT ;  /* 0x000000060a0f7c10 */ /* 0x000fc400087fe4ff */
[----:B--2---:R-:W-:Y:S02]  /*0d00*/  IADD3 R7, P1, PT, R13, UR12, RZ ;  /* 0x0000000c0d077c10 */ /* 0x004fe4000ff3e0ff */
[C---:B------:R-:W-:Y:S01]  /*0d10*/  SHF.L.U64.HI R15, R14.reuse, 0x2, R15 ;  /* 0x000000020e0f7819 */ /* 0x040fe2000001020f */
[----:B------:R-:W-:Y:S01]  /*0d20*/  IMAD.SHL.U32 R14, R14, 0x4, RZ ;  /* 0x000000040e0e7824 */ /* 0x000fe200078e00ff */
[----:B------:R-:W-:Y:S01]  /*0d30*/  IADD3.X R11, PT, PT, R11, UR13, RZ, P1, !PT ;  /* 0x0000000d0b0b7c10 */ /* 0x000fe20008ffe4ff */
[----:B-1----:R-:W-:Y:S01]  /*0d40*/  ULEA UR7, UR8, UR7, 0x18 ;  /* 0x0000000708077291 */ /* 0x002fe2000f8ec0ff */
[-C--:B------:R-:W-:Y:S01]  /*0d50*/  IADD3 R22, P1, PT, R18, R9.reuse, RZ ;  /* 0x0000000912167210 */ /* 0x080fe20007f3e0ff */
[C---:B------:R-:W-:Y:S01]  /*0d60*/  IMAD.WIDE.U32 R14, R8.reuse, 0xc, R14 ;  /* 0x0000000c080e7825 */ /* 0x040fe200078e000e */
[----:B------:R-:W-:-:S03]  /*0d70*/  LEA R20, P0, R8, R9, 0x3 ;  /* 0x0000000908147211 */ /* 0x000fc600078018ff */
[----:B------:R-:W-:Y:S01]  /*0d80*/  VIADD R16, R13, UR7 ;  /* 0x000000070d107c36 */ /* 0x000fe20008000000 */
[----:B------:R-:W-:Y:S01]  /*0d90*/  LEA.HI.X R26, R8, R12, RZ, 0x3, P0 ;  /* 0x0000000c081a7211 */ /* 0x000fe200000f1cff */
[----:B------:R-:W-:Y:S02]  /*0da0*/  IMAD.X R28, R19, 0x1, R12, P1 ;  /* 0x00000001131c7824 */ /* 0x000fe400008e060c */
[----:B------:R-:W-:Y:S02]  /*0db0*/  IMAD R13, R29, 0x4, R16 ;  /* 0x000000041d0d7824 */ /* 0x000fe400078e0210 */
[----:B------:R-:W-:Y:S02]  /*0dc0*/  VIADD R23, R15, UR5 ;  /* 0x000000050f177c36 */ /* 0x000fe40008000000 */
[C-C-:B------:R-:W-:Y:S02]  /*0dd0*/  IMAD R21, R24.reuse, 0x4, R13.reuse ;  /* 0x0000000418157824 */ /* 0x140fe400078e020d */
[----:B------:R-:W-:-:S02]  /*0de0*/  IMAD R25, R24, 0x8, R13 ;  /* 0x0000000818197824 */ /* 0x000fc400078e020d */
[----:B------:R-:W-:-:S07]  /*0df0*/  IMAD R27, R24, 0xc, R13 ;  /* 0x0000000c181b7824 */ /* 0x000fce00078e020d */
.L_x_13:
[----:B------:R-:W-:-:S04]  /*0e00*/  IADD3 R16, P0, PT, R7, R9, RZ ;  /* 0x0000000907107210 */ /* 0x000fc80007f1e0ff */
[----:B------:R-:W-:-:S05]  /*0e10*/  IADD3.X R17, PT, PT, R11, R12, RZ, P0, !PT ;  /* 0x0000000c0b117210 */ /* 0x000fca00007fe4ff */
[----:B------:R-:W-:Y:S01]  /*0e20*/  @!PT LDS RZ, [RZ] ;  /* 0x00000000fffff984 */ /* 0x000fe20000000800 */
[----:B------:R-:W-:Y:S01]  /*0e30*/  @!PT LDS RZ, [RZ] ;  /* 0x00000000fffff984 */ /* 0x000fe20000000800 */
[----:B------:R-:W-:Y:S01]  /*0e40*/  @!PT LDS RZ, [RZ] ;  /* 0x00000000fffff984 */ /* 0x000fe20000000800 */
[----:B------:R1:W-:Y:S02]  /*0e50*/  LDGSTS.E [R13], desc[UR22][R16.64] ;  /* 0x00000000100d7fae */ /* 0x0003e4000b9a1016 */
[----:B-1----:R-:W-:Y:S01]  /*0e60*/  IADD3 R16, P0, PT, R7, R22, RZ ;  /* 0x0000001607107210 */ /* 0x002fe20007f1e0ff */
[----:B------:R-:W-:-:S04]  /*0e70*/  IMAD R13, R24, 0x10, R13 ;  /* 0x00000010180d7824 */ /* 0x000fc800078e020d */
[----:B------:R-:W-:-:S05]  /*0e80*/  IMAD.X R17, R11, 0x1, R28, P0 ;  /* 0x000000010b117824 */ /* 0x000fca00000e061c */
[----:B------:R1:W-:Y:S02]  /*0e90*/  LDGSTS.E [R21], desc[UR22][R16.64] ;  /* 0x0000000010157fae */ /* 0x0003e4000b9a1016 */
[----:B-1----:R-:W-:Y:S01]  /*0ea0*/  IADD3 R16, P0, PT, R7, R20, RZ ;  /* 0x0000001407107210 */ /* 0x002fe20007f1e0ff */
[----:B------:R-:W-:-:S04]  /*0eb0*/  IMAD R21, R24, 0x10, R21 ;  /* 0x0000001018157824 */ /* 0x000fc800078e0215 */
[----:B------:R-:W-:-:S05]  /*0ec0*/  IMAD.X R17, R11, 0x1, R26, P0 ;  /* 0x000000010b117824 */ /* 0x000fca00000e061a */
[----:B------:R1:W-:Y:S02]  /*0ed0*/  LDGSTS.E [R25], desc[UR22][R16.64] ;  /* 0x0000000010197fae */ /* 0x0003e4000b9a1016 */
[----:B-1----:R-:W-:Y:S01]  /*0ee0*/  IADD3 R16, P0, PT, R7, R14, RZ ;  /* 0x0000000e07107210 */ /* 0x002fe20007f1e0ff */
[----:B------:R-:W-:Y:S01]  /*0ef0*/  IMAD R25, R24, 0x10, R25 ;  /* 0x0000001018197824 */ /* 0x000fe200078e0219 */
[----:B------:R-:W-:-:S03]  /*0f00*/  LEA R7, P1, R8, R7, 0x4 ;  /* 0x0000000708077211 */ /* 0x000fc600078220ff */
[----:B------:R-:W-:Y:S01]  /*0f10*/  IMAD.X R17, R11, 0x1, R23, P0 ;  /* 0x000000010b117824 */ /* 0x000fe200000e0617 */
[----:B------:R-:W-:Y:S02]  /*0f20*/  IADD3 R29, P0, PT, R18, R29, RZ ;  /* 0x0000001d121d7210 */ /* 0x000fe40007f1e0ff */
[----:B------:R-:W-:Y:S02]  /*0f30*/  LEA.HI.X R11, R8, R11, RZ, 0x4, P1 ;  /* 0x0000000b080b7211 */ /* 0x000fe400008f24ff */
[----:B------:R1:W-:Y:S01]  /*0f40*/  LDGSTS.E [R27], desc[UR22][R16.64] ;  /* 0x00000000101b7fae */ /* 0x0003e2000b9a1016 */
[----:B------:R-:W-:Y:S01]  /*0f50*/  IMAD.X R10, R19, 0x1, R10, P0 ;  /* 0x00000001130a7824 */ /* 0x000fe200000e060a */
[----:B------:R-:W-:-:S04]  /*0f60*/  ISETP.GE.U32.AND P0, PT, R29, R4, PT ;  /* 0x000000041d00720c */ /* 0x000fc80003f06070 */
[----:B------:R-:W-:Y:S01]  /*0f70*/  ISETP.GE.U32.AND.EX P0, PT, R10, R5, PT, P0 ;  /* 0x000000050a00720c */ /* 0x000fe20003f06100 */
[----:B-1----:R-:W-:-:S12]  /*0f80*/  IMAD R27, R24, 0x10, R27 ;  /* 0x00000010181b7824 */ /* 0x002fd800078e021b */
[----:B------:R-:W-:Y:S05]  /*0f90*/  @!P0 BRA `(.L_x_13) ;  /* 0xfffffffc00988947 */ /* 0x000fea000383ffff */
.L_x_6:
[----:B------:R-:W-:Y:S05]  /*0fa0*/  BSYNC.RECONVERGENT B0 ;  /* 0x0000000000007941 */ /* 0x000fea0003800200 */
.L_x_5:
[----:B------:R-:W-:Y:S01]  /*0fb0*/  ISETP.GT.U32.AND P0, PT, R4, R3, PT ;  /* 0x000000030400720c */ /* 0x000fe20003f04070 */
[----:B------:R-:W0:Y:S01]  /*0fc0*/  LDGDEPBAR ;  /* 0x00000000000079af */ /* 0x000e220000000000 */
[----:B------:R-:W-:Y:S02]  /*0fd0*/  BSSY.RECONVERGENT B0, `(.L_x_14) ;  /* 0x000009c000007945 */ /* 0x000fe40003800200 */
[----:B------:R-:W-:-:S13]  /*0fe0*/  ISETP.GT.U32.AND.EX P0, PT, R5, R6, PT, P0 ;  /* 0x000000060500720c */ /* 0x000fda0003f04100 */
        /* <DEDUP_REMOVED lines=17> */
[----:B------:R-:W-:Y:S01]  /*1100*/  ISETP.NE.U32.AND P2, PT, R8, RZ, PT ;  /* 0x000000ff0800720c */ /* 0x000fe20003f45070 */
[----:B------:R-:W-:-:S05]  /*1110*/  IMAD.MOV.U32 R10, RZ, RZ, RZ ;  /* 0x000000ffff0a7224 */ /* 0x000fca00078e00ff */
[----:B-1----:R-:W1:Y:S02]  /*1120*/  MUFU.RCP R13, R13 ;  /* 0x0000000d000d7308 */ /* 0x002e640000001000 */
[----:B-1----:R-:W-:-:S06]  /*1130*/  IADD3 R11, PT, PT, R13, 0xffffffe, RZ ;  /* 0x0ffffffe0d0b7810 */ /* 0x002fcc0007ffe0ff */
[----:B------:R-:W1:Y:S02]  /*1140*/  F2I.FTZ.U32.TRUNC.NTZ R11, R11 ;  /* 0x0000000b000b7305 */ /* 0x000e64000021f000 */
[----:B-1----:R-:W-:-:S04]  /*1150*/  IMAD R9, R9, R11, RZ ;  /* 0x0000000b09097224 */ /* 0x002fc800078e02ff */
[----:B------:R-:W-:-:S04]  /*1160*/  IMAD.HI.U32 R9, R11, R9, R10 ;  /* 0x000000090b097227 */ /* 0x000fc800078e000a */
[----:B------:R-:W-:Y:S02]  /*1170*/  IMAD.MOV.U32 R11, RZ, RZ, RZ ;  /* 0x000000ffff0b7224 */ /* 0x000fe400078e00ff */
[----:B------:R-:W-:-:S04]  /*1180*/  IMAD.HI.U32 R10, R9, R12, RZ ;  /* 0x0000000c090a7227 */ /* 0x000fc800078e00ff */
[----:B------:R-:W-:-:S04]  /*1190*/  IMAD.MOV R9, RZ, RZ, -R10 ;  /* 0x000000ffff097224 */ /* 0x000fc800078e0a0a */
[----:B------:R-:W-:-:S05]  /*11a0*/  IMAD R9, R8, R9, R12 ;  /* 0x0000000908097224 */ /* 0x000fca00078e020c */
[----:B------:R-:W-:-:S13]  /*11b0*/  ISETP.GE.U32.AND P0, PT, R9, R8, PT ;  /* 0x000000080900720c */ /* 0x000fda0003f06070 */
[----:B------:R-:W-:Y:S02]  /*11c0*/  @P0 IMAD.IADD R9, R9, 0x1, -R8 ;  /* 0x0000000109090824 */ /* 0x000fe400078e0a08 */
[----:B------:R-:W-:-:S03]  /*11d0*/  @P0 VIADD R10, R10, 0x1 ;  /* 0x000000010a0a0836 */ /* 0x000fc60000000000 */
[----:B------:R-:W-:-:S13]  /*11e0*/  ISETP.GE.U32.AND P1, PT, R9, R8, PT ;  /* 0x000000080900720c */ /* 0x000fda0003f26070 */
[----:B------:R-:W-:Y:S01]  /*11f0*/  @P1 VIADD R10, R10, 0x1 ;  /* 0x000000010a0a1836 */ /* 0x000fe20000000000 */
[----:B------:R-:W-:Y:S01]  /*1200*/  @!P2 LOP3.LUT R10, RZ, R8, RZ, 0x33, !PT ;  /* 0x00000008ff0aa212 */ /* 0x000fe200078e33ff */
[----:B------:R-:W-:Y:S06]  /*1210*/  BRA `(.L_x_18) ;  /* 0x00000000000c7947 */ /* 0x000fec0003800000 */
.L_x_17:
[----:B------:R-:W-:Y:S01]  /*1220*/  IMAD.MOV.U32 R9, RZ, RZ, R12 ;  /* 0x000000ffff097224 */ /* 0x000fe200078e000c */
[----:B------:R-:W-:-:S07]  /*1230*/  MOV R14, 0x1250 ;  /* 0x00001250000e7802 */ /* 0x000fce0000000f00 */
[----:B------:R-:W-:Y:S05]  /*1240*/  CALL.REL.NOINC `($__internal_0_$__cuda_sm20_div_u64) ;  /* 0x0000000800f47944 */ /* 0x000fea0003c00000 */
.L_x_18:
[----:B------:R-:W-:Y:S05]  /*1250*/  BSYNC.RECONVERGENT B1 ;  /* 0x0000000000017941 */ /* 0x000fea0003800200 */
.L_x_16:
[----:B------:R-:W-:Y:S01]  /*1260*/  IADD3 R7, P0, PT, R10, R7, RZ ;  /* 0x000000070a077210 */ /* 0x000fe20007f1e0ff */
[----:B------:R-:W1:Y:S01]  /*1270*/  LDC R12, c[0x0][0x3b0] ;  /* 0x0000ec00ff0c7b82 */ /* 0x000e620000000800 */
[----:B------:R-:W-:Y:S02]  /*1280*/  BSSY.RECONVERGENT B1, `(.L_x_19) ;  /* 0x0000031000017945 */ /* 0x000fe40003800200 */
[C---:B------:R-:W-:Y:S01]  /*1290*/  LOP3.LUT R9, R7.reuse, 0x3, RZ, 0xc0, !PT ;  /* 0x0000000307097812 */ /* 0x040fe200078ec0ff */
[----:B------:R-:W-:Y:S01]  /*12a0*/  IMAD.X R10, RZ, RZ, R11, P0 ;  /* 0x000000ffff0a7224 */ /* 0x000fe200000e060b */
[----:B------:R-:W-:Y:S02]  /*12b0*/  ISETP.GE.U32.AND P0, PT, R7, 0x3, PT ;  /* 0x000000030700780c */ /* 0x000fe40003f06070 */
[----:B------:R-:W-:Y:S02]  /*12c0*/  ISETP.NE.U32.AND P1, PT, R9, 0x3, PT ;  /* 0x000000030900780c */ /* 0x000fe40003f25070 */
[----:B------:R-:W-:-:S02]  /*12d0*/  ISETP.GE.U32.AND.EX P0, PT, R10, RZ, PT, P0 ;  /* 0x000000ff0a00720c */ /* 0x000fc40003f06100 */
[----:B------:R-:W-:Y:S02]  /*12e0*/  ISETP.NE.AND.EX P1, PT, RZ, RZ, PT, P1 ;  /* 0x000000ffff00720c */ /* 0x000fe40003f25310 */
[----:B-1----:R-:W-:-:S11]  /*12f0*/  SHF.R.S32.HI R13, RZ, 0x1f, R12 ;  /* 0x0000001fff0d7819 */ /* 0x002fd6000001140c */
[----:B------:R-:W-:Y:S05]  /*1300*/  @!P1 BRA `(.L_x_20) ;  /* 0x0000000000a09947 */ /* 0x000fea0003800000 */
[----:B------:R-:W1:Y:S01]  /*1310*/  S2UR UR7, SR_CgaCtaId ;  /* 0x00000000000779c3 */ /* 0x000e620000008800 */
[----:B------:R-:W2:Y:S01]  /*1320*/  LDCU.64 UR12, c[0x0][0x3a8] ;  /* 0x00007500ff0c77ac */ /* 0x000ea20008000a00 */
[----:B------:R-:W-:Y:S01]  /*1330*/  IMAD.U32 R10, RZ, RZ, UR20 ;  /* 0x00000014ff0a7e24 */ /* 0x000fe2000f8e00ff */
[----:B------:R-:W-:Y:S01]  /*1340*/  SHF.L.U32 R15, R3, 0x2, RZ ;  /* 0x00000002030f7819 */ /* 0x000fe200000006ff */
[----:B------:R-:W-:Y:S01]  /*1350*/  VIADD R9, R7, 0x1 ;  /* 0x0000000107097836 */ /* 0x000fe20000000000 */
[----:B------:R-:W-:Y:S01]  /*1360*/  UMOV UR5, 0x400 ;  /* 0x0000040000057882 */ /* 0x000fe20000000000 */
[----:B------:R-:W-:Y:S01]  /*1370*/  IMAD.U32 R16, RZ, RZ, UR6 ;  /* 0x00000006ff107e24 */ /* 0x000fe2000f8e00ff */
[----:B------:R-:W-:Y:S01]  /*1380*/  UIADD3 UR5, UPT, UPT, UR5, 0x80, URZ ;  /* 0x0000008005057890 */ /* 0x000fe2000fffe0ff */
[----:B------:R-:W3:Y:S01]  /*1390*/  LDC R14, c[0x0][0x388] ;  /* 0x0000e200ff0e7b82 */ /* 0x000ee20000000800 */
[----:B------:R-:W-:Y:S01]  /*13a0*/  SHF.L.U64.HI R7, R3, 0x2, R6 ;  /* 0x0000000203077819 */ /* 0x000fe20000010206 */
[----:B------:R-:W-:Y:S01]  /*13b0*/  IMAD.U32 R11, RZ, RZ, UR21 ;  /* 0x00000015ff0b7e24 */ /* 0x000fe2000f8e00ff */
[----:B------:R-:W-:Y:S01]  /*13c0*/  LEA R15, P1, R10, R15, 0x2 ;  /* 0x0000000f0a0f7211 */ /* 0x000fe200078210ff */
[----:B------:R-:W-:Y:S01]  /*13d0*/  IMAD R11, R2, UR10, RZ ;  /* 0x0000000a020b7c24 */ /* 0x000fe2000f8e02ff */
[----:B------:R-:W-:-:S02]  /*13e0*/  LOP3.LUT R9, R9, 0x3, RZ, 0xc0, !PT ;  /* 0x0000000309097812 */ /* 0x000fc400078ec0ff */
[----:B------:R-:W-:Y:S01]  /*13f0*/  LEA.HI.X R16, R10, R7, R16, 0x2, P1 ;  /* 0x000000070a107211 */ /* 0x000fe200008f1410 */
[----:B------:R-:W-:Y:S01]  /*1400*/  IMAD R18, R11, UR9, RZ ;  /* 0x000000090b127c24 */ /* 0x000fe2000f8e02ff */
[----:B------:R-:W-:Y:S02]  /*1410*/  IADD3 R9, P3, PT, RZ, -R9, RZ ;  /* 0x80000009ff097210 */ /* 0x000fe40007f7e0ff */
[----:B--2---:R-:W-:-:S04]  /*1420*/  IADD3 R15, P1, P2, R15, UR12, R12 ;  /* 0x0000000c0f0f7c10 */ /* 0x004fc8000fa3e00c */
[----:B------:R-:W-:Y:S01]  /*1430*/  IADD3.X R16, PT, PT, R16, UR13, R13, P1, P2 ;  /* 0x0000000d10107c10 */ /* 0x000fe20008fe440d */
[----:B-1----:R-:W-:-:S06]  /*1440*/  ULEA UR5, UR7, UR5, 0x18 ;  /* 0x0000000507057291 */ /* 0x002fcc000f8ec0ff */
[----:B------:R-:W-:-:S04]  /*1450*/  VIADD R7, R12, UR5 ;  /* 0x000000050c077c36 */ /* 0x000fc80008000000 */
[----:B---3--:R-:W-:Y:S02]  /*1460*/  IMAD R10, R14, 0x200, R7 ;  /* 0x000002000e0a7824 */ /* 0x008fe400078e0207 */
[----:B------:R-:W-:Y:S02]  /*1470*/  IMAD.X R14, RZ, RZ, -0x1, P3 ;  /* 0xffffffffff0e7424 */ /* 0x000fe400018e06ff */
[----:B------:R-:W-:-:S07]  /*1480*/  IMAD R7, R3, 0x4, R10 ;  /* 0x0000000403077824 */ /* 0x000fce00078e020a */
.L_x_21:
[----:B------:R-:W-:Y:S01]  /*1490*/  IADD3 R9, P1, PT, R9, 0x1, RZ ;  /* 0x0000000109097810 */ /* 0x000fe20007f3e0ff */
[----:B------:R-:W-:Y:S01]  /*14a0*/  IMAD.MOV.U32 R10, RZ, RZ, R15 ;  /* 0x000000ffff0a7224 */ /* 0x000fe200078e000f */
[C---:B------:R-:W-:Y:S01]  /*14b0*/  IADD3 R3, P2, PT, R8.reuse, R3, RZ ;  /* 0x0000000308037210 */ /* 0x040fe20007f5e0ff */
[----:B------:R-:W-:Y:S01]  /*14c0*/  IMAD.MOV.U32 R11, RZ, RZ, R16 ;  /* 0x000000ffff0b7224 */ /* 0x000fe200078e0010 */
[----:B------:R-:W-:Y:S01]  /*14d0*/  LEA R15, P3, R8, R15, 0x2 ;  /* 0x0000000f080f7211 */ /* 0x000fe200078610ff */
[----:B------:R-:W-:Y:S01]  /*14e0*/  IMAD.X R14, RZ, RZ, R14, P1 ;  /* 0x000000ffff0e7224 */ /* 0x000fe200008e060e */
[----:B------:R-:W-:Y:S02]  /*14f0*/  ISETP.NE.U32.AND P1, PT, R9, RZ, PT ;  /* 0x000000ff0900720c */ /* 0x000fe40003f25070 */
[----:B------:R-:W-:Y:S01]  /*1500*/  @!PT LDS RZ, [RZ] ;  /* 0x00000000fffff984 */ /* 0x000fe20000000800 */
[----:B------:R-:W-:Y:S01]  /*1510*/  @!PT LDS RZ, [RZ] ;  /* 0x00000000fffff984 */ /* 0x000fe20000000800 */
[----:B------:R-:W-:Y:S01]  /*1520*/  @!PT LDS RZ, [RZ] ;  /* 0x00000000fffff984 */ /* 0x000fe20000000800 */
[----:B------:R1:W-:Y:S01]  /*1530*/  LDGSTS.E [R7+0x80], desc[UR22][R10.64] ;  /* 0x000800000a077fae */ /* 0x0003e2000b9a1016 */
[----:B------:R-:W-:Y:S02]  /*1540*/  IADD3.X R6, PT, PT, RZ, R6, RZ, P2, !PT ;  /* 0x00000006ff067210 */ /* 0x000fe400017fe4ff */
[----:B------:R-:W-:-:S02]  /*1550*/  ISETP.NE.AND.EX P1, PT, R14, RZ, PT, P1 ;  /* 0x000000ff0e00720c */ /* 0x000fc40003f25310 */
[----:B------:R-:W-:Y:S01]  /*1560*/  LEA.HI.X R16, R8, R16, RZ, 0x2, P3 ;  /* 0x0000001008107211 */ /* 0x000fe200018f14ff */
[----:B-1----:R-:W-:-:S10]  /*1570*/  IMAD R7, R18, 0x4, R7 ;  /* 0x0000000412077824 */ /* 0x002fd400078e0207 */
[----:B------:R-:W-:Y:S05]  /*1580*/  @P1 BRA `(.L_x_21) ;  /* 0xfffffffc00c01947 */ /* 0x000fea000383ffff */
.L_x_20:
[----:B------:R-:W-:Y:S05]  /*1590*/  BSYNC.RECONVERGENT B1 ;  /* 0x0000000000017941 */ /* 0x000fea0003800200 */
.L_x_19:
[----:B------:R-:W-:Y:S05]  /*15a0*/  @!P0 BRA `(.L_x_15) ;  /* 0x0000000000f88947 */ /* 0x000fea0003800000 */
[----:B------:R-:W1:Y:S01]  /*15b0*/  S2UR UR7, SR_CgaCtaId ;  /* 0x00000000000779c3 */ /* 0x000e620000008800 */
[----:B------:R-:W-:Y:S01]  /*15c0*/  UMOV UR5, 0x400 ;  /* 0x0000040000057882 */ /* 0x000fe20000000000 */
[----:B------:R-:W2:Y:S01]  /*15d0*/  LDCU.64 UR12, c[0x0][0x3a8] ;  /* 0x00007500ff0c77ac */ /* 0x000ea20008000a00 */
[C---:B------:R-:W-:Y:S01]  /*15e0*/  IADD3 R14, P0, PT, R3.reuse, UR20, RZ ;  /* 0x00000014030e7c10 */ /* 0x040fe2000ff1e0ff */
[C---:B------:R-:W-:Y:S01]  /*15f0*/  IMAD.SHL.U32 R9, R3.reuse, 0x4, RZ ;  /* 0x0000000403097824 */ /* 0x040fe200078e00ff */
[----:B------:R-:W-:Y:S01]  /*1600*/  UIADD3 UR5, UPT, UPT, UR5, 0x80, URZ ;  /* 0x0000008005057890 */ /* 0x000fe2000fffe0ff */
[----:B------:R-:W-:Y:S02]  /*1610*/  IMAD.U32 R10, RZ, RZ, UR20 ;  /* 0x00000014ff0a7e24 */ /* 0x000fe4000f8e00ff */
[----:B------:R-:W3:Y:S01]  /*1620*/  LDC R16, c[0x0][0x388] ;  /* 0x0000e200ff107b82 */ /* 0x000ee20000000800 */
[----:B------:R-:W-:Y:S01]  /*1630*/  IMAD.U32 R11, RZ, RZ, UR21 ;  /* 0x00000015ff0b7e24 */ /* 0x000fe2000f8e00ff */
[----:B------:R-:W-:Y:S01]  /*1640*/  SHF.L.U64.HI R11, R3, 0x2, R6 ;  /* 0x00000002030b7819 */ /* 0x000fe20000010206 */
[----:B------:R-:W-:Y:S01]  /*1650*/  IMAD.U32 R17, RZ, RZ, UR6 ;  /* 0x00000006ff117e24 */ /* 0x000fe2000f8e00ff */
[----:B------:R-:W-:Y:S01]  /*1660*/  LEA R9, P2, R10, R9, 0x2 ;  /* 0x000000090a097211 */ /* 0x000fe200078410ff */
[----:B------:R-:W-:-:S03]  /*1670*/  IMAD R21, R2, UR10, RZ ;  /* 0x0000000a02157c24 */ /* 0x000fc6000f8e02ff */
[----:B------:R-:W-:Y:S01]  /*1680*/  LEA.HI.X R10, R10, R11, R17, 0x2, P2 ;  /* 0x0000000b0a0a7211 */ /* 0x000fe200010f1411 */
[----:B------:R-:W-:Y:S01]  /*1690*/  IMAD R21, R21, UR9, RZ ;  /* 0x0000000915157c24 */ /* 0x000fe2000f8e02ff */
[----:B--2---:R-:W-:Y:S01]  /*16a0*/  IADD3 R7, P1, PT, R12, UR12, RZ ;  /* 0x0000000c0c077c10 */ /* 0x004fe2000ff3e0ff */
[----:B-1----:R-:W-:-:S03]  /*16b0*/  ULEA UR5, UR7, UR5, 0x18 ;  /* 0x0000000507057291 */ /* 0x002fc6000f8ec0ff */
[----:B------:R-:W-:Y:S02]  /*16c0*/  IADD3.X R11, PT, PT, R13, UR13, RZ, P1, !PT ;  /* 0x0000000d0d0b7c10 */ /* 0x000fe40008ffe4ff */
[----:B------:R-:W-:Y:S02]  /*16d0*/  SHF.R.U32.HI R13, RZ, 0x1e, R8 ;  /* 0x0000001eff0d7819 */ /* 0x000fe40000011608 */
[----:B------:R-:W-:Y:S01]  /*16e0*/  LEA R22, P1, R8, R9, 0x3 ;  /* 0x0000000908167211 */ /* 0x000fe200078218ff */
[----:B------:R-:W-:Y:S01]  /*16f0*/  VIADD R15, R12, UR5 ;  /* 0x000000050c0f7c36 */ /* 0x000fe20008000000 */
[----:B------:R-:W-:Y:S01]  /*1700*/  UMOV UR5, URZ ;  /* 0x000000ff00057c82 */ /* 0x000fe20008000000 */
[C---:B------:R-:W-:Y:S01]  /*1710*/  IMAD.SHL.U32 R12, R8.reuse, 0x4, RZ ;  /* 0x00000004080c7824 */ /* 0x040fe200078e00ff */
[----:B------:R-:W-:Y:S01]  /*1720*/  LEA.HI.X R28, R8, R10, RZ, 0x3, P1 ;  /* 0x0000000a081c7211 */ /* 0x000fe200008f1cff */
[----:B---3--:R-:W-:Y:S01]  /*1730*/  IMAD R16, R16, 0x200, R15 ;  /* 0x0000020010107824 */ /* 0x008fe200078e020f */
[----:B------:R-:W-:-:S02]  /*1740*/  IADD3.X R15, PT, PT, R6, UR6, RZ, P0, !PT ;  /* 0x00000006060f7c10 */ /* 0x000fc400087fe4ff */
[----:B------:R-:W-:Y:S01]  /*1750*/  IADD3 R20, P0, PT, R12, R9, RZ ;  /* 0x000000090c147210 */ /* 0x000fe20007f1e0ff */
[----:B------:R-:W-:Y:S01]  /*1760*/  IMAD R2, R3, 0x4, R16 ;  /* 0x0000000403027824 */ /* 0x000fe200078e0210 */
[C---:B------:R-:W-:Y:S01]  /*1770*/  SHF.L.U64.HI R15, R14.reuse, 0x2, R15 ;  /* 0x000000020e0f7819 */ /* 0x040fe2000001020f */
[----:B------:R-:W-:Y:S01]  /*1780*/  IMAD.SHL.U32 R14, R14, 0x4, RZ ;  /* 0x000000040e0e7824 */ /* 0x000fe200078e00ff */
[----:B------:R-:W-:Y:S01]  /*1790*/  IADD3.X R26, PT, PT, R13, R10, RZ, P0, !PT ;  /* 0x0000000a0d1a7210 */ /* 0x000fe200007fe4ff */
[----:B------:R-:W-:Y:S02]  /*17a0*/  IMAD R24, R21, 0x4, R2 ;  /* 0x0000000415187824 */ /* 0x000fe400078e0202 */
[----:B------:R-:W-:-:S04]  /*17b0*/  IMAD.WIDE.U32 R14, R8, 0xc, R14 ;  /* 0x0000000c080e7825 */ /* 0x000fc800078e000e */
[----:B------:R-:W-:Y:S02]  /*17c0*/  VIADD R23, R15, UR5 ;  /* 0x000000050f177c36 */ /* 0x000fe40008000000 */
[C-C-:B------:R-:W-:Y:S02]  /*17d0*/  IMAD R25, R21.reuse, 0x8, R2.reuse ;  /* 0x0000000815197824 */ /* 0x140fe400078e0202 */
[----:B------:R-:W-:-:S07]  /*17e0*/  IMAD R27, R21, 0xc, R2 ;  /* 0x0000000c151b7824 */ /* 0x000fce00078e0202 */
.L_x_22:
[----:B------:R-:W-:-:S05]  /*17f0*/  IADD3 R18, P0, PT, R7, R9, RZ ;  /* 0x0000000907127210 */ /* 0x000fca0007f1e0ff */
[----:B------:R-:W-:Y:S01]  /*1800*/  IMAD.X R19, R11, 0x1, R10, P0 ;  /* 0x000000010b137824 */ /* 0x000fe200000e060a */
[----:B------:R-:W-:-:S04]  /*1810*/  IADD3 R16, P0, PT, R7, R20, RZ ;  /* 0x0000001407107210 */ /* 0x000fc80007f1e0ff */
[----:B------:R-:W-:Y:S01]  /*1820*/  @!PT LDS RZ, [RZ] ;  /* 0x00000000fffff984 */ /* 0x000fe20000000800 */
[----:B------:R-:W-:Y:S01]  /*1830*/  @!PT LDS RZ, [RZ] ;  /* 0x00000000fffff984 */ /* 0x000fe20000000800 */
[----:B------:R-:W-:Y:S01]  /*1840*/  @!PT LDS RZ, [RZ] ;  /* 0x00000000fffff984 */ /* 0x000fe20000000800 */
[----:B------:R1:W-:Y:S01]  /*1850*/  LDGSTS.E [R2+0x80], desc[UR22][R18.64] ;  /* 0x0008000012027fae */ /* 0x0003e2000b9a1016 */
[----:B------:R-:W-:-:S05]  /*1860*/  IMAD.X R17, R11, 0x1, R26, P0 ;  /* 0x000000010b117824 */ /* 0x000fca00000e061a */
[----:B------:R2:W-:Y:S01]  /*1870*/  LDGSTS.E [R24+0x80], desc[UR22][R16.64] ;  /* 0x0008000010187fae */ /* 0x0005e2000b9a1016 */
[----:B-1----:R-:W-:Y:S01]  /*1880*/  IMAD R2, R21, 0x10, R2 ;  /* 0x0000001015027824 */ /* 0x002fe200078e0202 */
[----:B--2---:R-:W-:Y:S01]  /*1890*/  IADD3 R16, P0, PT, R7, R22, RZ ;  /* 0x0000001607107210 */ /* 0x004fe20007f1e0ff */
[----:B------:R-:W-:-:S04]  /*18a0*/  IMAD R24, R21, 0x10, R24 ;  /* 0x0000001015187824 */ /* 0x000fc800078e0218 */
[----:B------:R-:W-:Y:S01]  /*18b0*/  IMAD.X R17, R11, 0x1, R28, P0 ;  /* 0x000000010b117824 */ /* 0x000fe200000e061c */
[----:B------:R-:W-:Y:S02]  /*18c0*/  IADD3 R18, P0, PT, R7, R14, RZ ;  /* 0x0000000e07127210 */ /* 0x000fe40007f1e0ff */
[----:B------:R-:W-:Y:S02]  /*18d0*/  LEA R7, P1, R8, R7, 0x4 ;  /* 0x0000000708077211 */ /* 0x000fe400078220ff */
[----:B------:R1:W-:Y:S01]  /*18e0*/  LDGSTS.E [R25+0x80], desc[UR22][R16.64] ;  /* 0x0008000010197fae */ /* 0x0003e2000b9a1016 */
[----:B------:R-:W-:Y:S01]  /*18f0*/  IMAD.X R19, R11, 0x1, R23, P0 ;  /* 0x000000010b137824 */ /* 0x000fe200000e0617 */
[----:B------:R-:W-:Y:S02]  /*1900*/  IADD3 R3, P0, PT, R12, R3, RZ ;  /* 0x000000030c037210 */ /* 0x000fe40007f1e0ff */
[----:B------:R-:W-:Y:S02]  /*1910*/  LEA.HI.X R11, R8, R11, RZ, 0x4, P1 ;  /* 0x0000000b080b7211 */ /* 0x000fe400008f24ff */
[----:B------:R2:W-:Y:S01]  /*1920*/  LDGSTS.E [R27+0x80], desc[UR22][R18.64] ;  /* 0x00080000121b7fae */ /* 0x0005e2000b9a1016 */
[----:B------:R-:W-:Y:S01]  /*1930*/  IMAD.X R6, R13, 0x1, R6, P0 ;  /* 0x000000010d067824 */ /* 0x000fe200000e0606 */
[----:B------:R-:W-:-:S04]  /*1940*/  ISETP.GE.U32.AND P0, PT, R3, R4, PT ;  /* 0x000000040300720c */ /* 0x000fc80003f06070 */
[----:B------:R-:W-:Y:S02]  /*1950*/  ISETP.GE.U32.AND.EX P0, PT, R6, R5, PT, P0 ;  /* 0x000000050600720c */ /* 0x000fe40003f06100 */
[C---:B-1----:R-:W-:Y:S01]  /*1960*/  LEA R25, R21.reuse, R25, 0x4 ;  /* 0x0000001915197211 */ /* 0x042fe200078e20ff */
[----:B--2---:R-:W-:-:S10]  /*1970*/  IMAD R27, R21, 0x10, R27 ;  /* 0x00000010151b7824 */ /* 0x004fd400078e021b */
[----:B------:R-:W-:Y:S05]  /*1980*/  @!P0 BRA `(.L_x_22) ;  /* 0xfffffffc00988947 */ /* 0x000fea000383ffff */
.L_x_15:
[----:B------:R-:W-:Y:S05]  /*1990*/  BSYNC.RECONVERGENT B0 ;  /* 0x0000000000007941 */ /* 0x000fea0003800200 */
.L_x_14:
[----:B------:R-:W0:Y:S01]  /*19a0*/  LDGDEPBAR ;  /* 0x00000000000079af */ /* 0x000e220000000000 */
[----:B------:R-:W-:-:S04]  /*19b0*/  DEPBAR.LE SB0, 0x0 ;  /* 0x000080000000791a */ /* 0x000fc80000000000 */
[----:B------:R-:W-:Y:S06]  /*19c0*/  BAR.SYNC.DEFER_BLOCKING 0x0 ;  /* 0x0000000000007b1d */ /* 0x000fec0000010000 */
.L_x_4:
[----:B------:R-:W-:-:S13]  /*19d0*/  ISETP.NE.AND P0, PT, R0, UR19, PT ;  /* 0x0000001300007c0c */ /* 0x000fda000bf05270 */
[----:B------:R-:W-:Y:S05]  /*19e0*/  @!P0 BRA `(.L_x_23) ;  /* 0x0000000000888947 */ /* 0x000fea0003800000 */
[----:B------:R-:W1:Y:S02]  /*19f0*/  LDC R4, c[0x0][0x388] ;  /* 0x0000e200ff047b82 */ /* 0x000e640000000800 */
[----:B-1----:R-:W-:-:S13]  /*1a00*/  ISETP.GE.AND P0, PT, R4, 0x1, PT ;  /* 0x000000010400780c */ /* 0x002fda0003f06270 */
[----:B------:R-:W-:Y:S05]  /*1a10*/  @!P0 EXIT ;  /* 0x000000000000894d */ /* 0x000fea0003800000 */
[----:B------:R-:W1:Y:S01]  /*1a20*/  S2R R7, SR_CgaCtaId ;  /* 0x0000000000077919 */ /* 0x000e620000008800 */
[----:B------:R-:W2:Y:S01]  /*1a30*/  LDC R3, c[0x0][0x3b0] ;  /* 0x0000ec00ff037b82 */ /* 0x000ea20000000800 */
[----:B------:R-:W3:Y:S01]  /*1a40*/  LDCU UR7, c[0x0][0x3a0] ;  /* 0x00007400ff0777ac */ /* 0x000ee20008000800 */
[----:B------:R-:W-:Y:S01]  /*1a50*/  MOV R2, 0x400 ;  /* 0x0000040000027802 */ /* 0x000fe20000000f00 */
[----:B------:R-:W3:Y:S01]  /*1a60*/  S2R R5, SR_TID.X ;  /* 0x0000000000057919 */ /* 0x000ee20000002100 */
[----:B------:R-:W4:Y:S03]  /*1a70*/  LDCU.64 UR4, c[0x0][0x390] ;  /* 0x00007200ff0477ac */ /* 0x000f260008000a00 */
[----:B------:R-:W-:Y:S01]  /*1a80*/  VIADD R6, R2, 0x80 ;  /* 0x0000008002067836 */ /* 0x000fe20000000000 */
[----:B----4-:R-:W-:Y:S01]  /*1a90*/  ULEA UR4, UP0, UR20, UR4, 0x2 ;  /* 0x0000000414047291 */ /* 0x010fe2000f8010ff */
[----:B--2---:R-:W-:-:S02]  /*1aa0*/  IMAD R2, R4, 0x200, R3 ;  /* 0x0000020004027824 */ /* 0x004fc400078e0203 */
[----:B------:R-:W-:Y:S01]  /*1ab0*/  IMAD.MOV R4, RZ, RZ, -R4 ;  /* 0x000000ffff047224 */ /* 0x000fe200078e0a04 */
[----:B------:R-:W-:Y:S01]  /*1ac0*/  ULEA.HI.X UR5, UR20, UR5, UR6, 0x2, UP0 ;  /* 0x0000000514057291 */ /* 0x000fe200080f1406 */
[----:B-1----:R-:W-:Y:S02]  /*1ad0*/  LEA R6, R7, R6, 0x18 ;  /* 0x0000000607067211 */ /* 0x002fe400078ec0ff */
[C---:B---3--:R-:W-:Y:S01]  /*1ae0*/  LEA R3, R5.reuse, UR7, 0x2 ;  /* 0x0000000705037c11 */ /* 0x048fe2000f8e10ff */
[----:B------:R-:W-:-:S04]  /*1af0*/  IMAD R2, R5, 0x4, R2 ;  /* 0x0000000405027824 */ /* 0x000fc800078e0202 */
[----:B------:R-:W-:Y:S01]  /*1b00*/  IMAD.IADD R7, R6, 0x1, R3 ;  /* 0x0000000106077824 */ /* 0x000fe200078e0203 */
[----:B------:R-:W-:-:S07]  /*1b10*/  IADD3 R6, PT, PT, R2, 0x80, R6 ;  /* 0x0000008002067810 */ /* 0x000fce0007ffe006 */
.L_x_24:
[----:B------:R-:W-:Y:S01]  /*1b20*/  ISETP.GE.AND P0, PT, R5, R0, PT ;  /* 0x000000000500720c */ /* 0x000fe20003f06270 */
[----:B------:R-:W-:Y:S02]  /*1b30*/  IMAD.U32 R2, RZ, RZ, UR4 ;  /* 0x00000004ff027e24 */ /* 0x000fe4000f8e00ff */
[----:B------:R-:W-:Y:S02]  /*1b40*/  IMAD.U32 R3, RZ, RZ, UR5 ;  /* 0x00000005ff037e24 */ /* 0x000fe4000f8e00ff */
[----:B------:R-:W-:-:S08]  /*1b50*/  VIADD R4, R4, 0x1 ;  /* 0x0000000104047836 */ /* 0x000fd00000000000 */
[----:B------:R1:W-:Y:S01]  /*1b60*/  @!P0 LDS R8, [R7] ;  /* 0x0000000007088984 */ /* 0x0003e20000000800 */
[----:B------:R-:W-:-:S03]  /*1b70*/  @!P0 IMAD.WIDE R2, R5, 0x4, R2 ;  /* 0x0000000405028825 */ /* 0x000fc600078e0202 */
[----:B------:R2:W3:Y:S01]  /*1b80*/  @!P0 LDS R9, [R6] ;  /* 0x0000000006098984 */ /* 0x0004e20000000800 */
[----:B------:R-:W-:Y:S01]  /*1b90*/  VIADD R5, R5, 0x80 ;  /* 0x0000008005057836 */ /* 0x000fe20000000000 */
[----:B-1----:R-:W-:Y:S01]  /*1ba0*/  IADD3 R7, PT, PT, R7, 0x200, RZ ;  /* 0x0000020007077810 */ /* 0x002fe20007ffe0ff */
[----:B--2---:R-:W-:Y:S02]  /*1bb0*/  VIADD R6, R6, 0x200 ;  /* 0x0000020006067836 */ /* 0x004fe40000000000 */
[----:B---3--:R-:W-:-:S05]  /*1bc0*/  @!P0 FADD R9, R8, R9 ;  /* 0x0000000908098221 */ /* 0x008fca0000000000 */
[----:B------:R1:W-:Y:S01]  /*1bd0*/  @!P0 STG.E desc[UR22][R2.64], R9 ;  /* 0x0000000902008986 */ /* 0x0003e2000c101916 */
[----:B------:R-:W-:-:S13]  /*1be0*/  ISETP.NE.AND P0, PT, R4, RZ, PT ;  /* 0x000000ff0400720c */ /* 0x000fda0003f05270 */
[----:B-1----:R-:W-:Y:S05]  /*1bf0*/  @P0 BRA `(.L_x_24) ;  /* 0xfffffffc00c80947 */ /* 0x002fea000383ffff */
[----:B------:R-:W-:Y:S05]  /*1c00*/  EXIT ;  /* 0x000000000000794d */ /* 0x000fea0003800000 */
.L_x_23:
        /* <DEDUP_REMOVED lines=19> */
.L_x_25:
[----:B-1----:R-:W-:Y:S01]  /*1d40*/  LDS R7, [R6] ;  /* 0x0000000006077984 */ /* 0x002fe20000000800 */
[----:B------:R-:W-:Y:S01]  /*1d50*/  IADD3 R0, PT, PT, R0, 0x1, RZ ;  /* 0x0000000100007810 */ /* 0x000fe20007ffe0ff */
[----:B------:R-:W-:Y:S02]  /*1d60*/  IMAD.U32 R2, RZ, RZ, UR4 ;  /* 0x00000004ff027e24 */ /* 0x000fe4000f8e00ff */
[----:B------:R-:W1:Y:S01]  /*1d70*/  LDS R8, [R4] ;  /* 0x0000000004087984 */ /* 0x000e620000000800 */
[----:B------:R-:W-:Y:S01]  /*1d80*/  ISETP.NE.AND P0, PT, R0, RZ, PT ;  /* 0x000000ff0000720c */ /* 0x000fe20003f05270 */
[----:B------:R-:W-:Y:S02]  /*1d90*/  IMAD.U32 R3, RZ, RZ, UR5 ;  /* 0x00000005ff037e24 */ /* 0x000fe4000f8e00ff */
[----:B------:R-:W-:-:S04]  /*1da0*/  IMAD.WIDE R2, R5, 0x4, R2 ;  /* 0x0000000405027825 */ /* 0x000fc800078e0202 */
[----:B-1----:R-:W-:-:S05]  /*1db0*/  FADD R7, R7, R8 ;  /* 0x0000000807077221 */ /* 0x002fca0000000000 */
[----:B------:R1:W-:Y:S01]  /*1dc0*/  STG.E desc[UR22][R2.64], R7 ;  /* 0x0000000702007986 */ /* 0x0003e2000c101916 */
[----:B------:R-:W-:Y:S05]  /*1dd0*/  @!P0 EXIT ;  /* 0x000000000000894d */ /* 0x000fea0003800000 */
[----:B------:R-:W-:Y:S02]  /*1de0*/  VIADD R4, R4, 0x200 ;  /* 0x0000020004047836 */ /* 0x000fe40000000000 */
[----:B------:R-:W-:Y:S02]  /*1df0*/  VIADD R6, R6, 0x200 ;  /* 0x0000020006067836 */ /* 0x000fe40000000000 */
[----:B------:R-:W-:Y:S01]  /*1e00*/  VIADD R5, R5, 0x80 ;  /* 0x0000008005057836 */ /* 0x000fe20000000000 */
[----:B------:R-:W-:Y:S06]  /*1e10*/  BRA `(.L_x_25) ;  /* 0xfffffffc00c87947 */ /* 0x000fec000383ffff */
        .weak           $__internal_0_$__cuda_sm20_div_u64
        .type           $__internal_0_$__cuda_sm20_div_u64,@function
        .size           $__internal_0_$__cuda_sm20_div_u64,(.L_x_56 - $__internal_0_$__cuda_sm20_div_u64)
$__internal_0_$__cuda_sm20_div_u64:
[----:B------:R-:W-:Y:S02]  /*1e20*/  IMAD.MOV.U32 R16, RZ, RZ, R8 ;  /* 0x000000ffff107224 */ /* 0x000fe400078e0008 */
[----:B------:R-:W-:-:S04]  /*1e30*/  IMAD.U32 R17, RZ, RZ, UR4 ;  /* 0x00000004ff117e24 */ /* 0x000fc8000f8e00ff */
[----:B------:R-:W1:Y:S08]  /*1e40*/  I2F.U64.RP R16, R16 ;  /* 0x0000001000107312 */ /* 0x000e700000309000 */
[----:B-1----:R-:W1:Y:S02]  /*1e50*/  MUFU.RCP R10, R16 ;  /* 0x00000010000a7308 */ /* 0x002e640000001000 */
[----:B-1----:R-:W-:-:S06]  /*1e60*/  VIADD R10, R10, 0x1ffffffe ;  /* 0x1ffffffe0a0a7836 */ /* 0x002fcc0000000000 */
[----:B------:R-:W1:Y:S02]  /*1e70*/  F2I.U64.TRUNC R10, R10 ;  /* 0x0000000a000a7311 */ /* 0x000e64000020d800 */
[----:B-1----:R-:W-:-:S04]  /*1e80*/  IMAD.WIDE.U32 R12, R10, R8, RZ ;  /* 0x000000080a0c7225 */ /* 0x002fc800078e00ff */
[----:B------:R-:W-:Y:S01]  /*1e90*/  IMAD R13, R10, UR4, R13 ;  /* 0x000000040a0d7c24 */ /* 0x000fe2000f8e020d */
[----:B------:R-:W-:-:S03]  /*1ea0*/  IADD3 R19, P0, PT, RZ, -R12, RZ ;  /* 0x8000000cff137210 */ /* 0x000fc60007f1e0ff */
[----:B------:R-:W-:Y:S02]  /*1eb0*/  IMAD R13, R11, R8, R13 ;  /* 0x000000080b0d7224 */ /* 0x000fe400078e020d */
[----:B------:R-:W-:-:S04]  /*1ec0*/  IMAD.HI.U32 R12, R10, R19, RZ ;  /* 0x000000130a0c7227 */ /* 0x000fc800078e00ff */
[----:B------:R-:W-:Y:S02]  /*1ed0*/  IMAD.X R21, RZ, RZ, ~R13, P0 ;  /* 0x000000ffff157224 */ /* 0x000fe400000e0e0d */
[----:B------:R-:W-:Y:S02]  /*1ee0*/  IMAD.MOV.U32 R13, RZ, RZ, R10 ;  /* 0x000000ffff0d7224 */ /* 0x000fe400078e000a */
[-C--:B------:R-:W-:Y:S02]  /*1ef0*/  IMAD R17, R11, R21.reuse, RZ ;  /* 0x000000150b117224 */ /* 0x080fe400078e02ff */
[----:B------:R-:W-:-:S04]  /*1f00*/  IMAD.WIDE.U32 R12, P0, R10, R21, R12 ;  /* 0x000000150a0c7225 */ /* 0x000fc8000780000c */
[----:B------:R-:W-:-:S04]  /*1f10*/  IMAD.HI.U32 R21, R11, R21, RZ ;  /* 0x000000150b157227 */ /* 0x000fc800078e00ff */
[----:B------:R-:W-:-:S05]  /*1f20*/  IMAD.HI.U32 R12, P1, R11, R19, R12 ;  /* 0x000000130b0c7227 */ /* 0x000fca000782000c */
[----:B------:R-:W-:Y:S01]  /*1f30*/  IADD3 R13, P2, PT, R17, R12, RZ ;  /* 0x0000000c110d7210 */ /* 0x000fe20007f5e0ff */
[----:B------:R-:W-:-:S04]  /*1f40*/  IMAD.X R12, R21, 0x1, R11, P0 ;  /* 0x00000001150c7824 */ /* 0x000fc800000e060b */
[----:B------:R-:W-:Y:S01]  /*1f50*/  IMAD.WIDE.U32 R10, R13, R8, RZ ;  /* 0x000000080d0a7225 */ /* 0x000fe200078e00ff */
[----:B------:R-:W-:-:S03]  /*1f60*/  IADD3.X R17, PT, PT, RZ, RZ, R12, P2, P1 ;  /* 0x000000ffff117210 */ /* 0x000fc600017e240c */
[----:B------:R-:W-:Y:S01]  /*1f70*/  IMAD R11, R13, UR4, R11 ;  /* 0x000000040d0b7c24 */ /* 0x000fe2000f8e020b */
[----:B------:R-:W-:-:S03]  /*1f80*/  IADD3 R19, P0, PT, RZ, -R10, RZ ;  /* 0x8000000aff137210 */ /* 0x000fc60007f1e0ff */
[----:B------:R-:W-:Y:S02]  /*1f90*/  IMAD R11, R17, R8, R11 ;  /* 0x00000008110b7224 */ /* 0x000fe400078e020b */
[----:B------:R-:W-:-:S03]  /*1fa0*/  IMAD.HI.U32 R12, R13, R19, RZ ;  /* 0x000000130d0c7227 */ /* 0x000fc600078e00ff */
[----:B------:R-:W-:-:S05]  /*1fb0*/  IADD3.X R10, PT, PT, RZ, ~R11, RZ, P0, !PT ;  /* 0x8000000bff0a7210 */ /* 0x000fca00007fe4ff */
[----:B------:R-:W-:-:S04]  /*1fc0*/  IMAD.WIDE.U32 R12, P0, R13, R10, R12 ;  /* 0x0000000a0d0c7225 */ /* 0x000fc8000780000c */
[C---:B------:R-:W-:Y:S02]  /*1fd0*/  IMAD R11, R17.reuse, R10, RZ ;  /* 0x0000000a110b7224 */ /* 0x040fe400078e02ff */
[----:B------:R-:W-:-:S04]  /*1fe0*/  IMAD.HI.U32 R12, P1, R17, R19, R12 ;  /* 0x00000013110c7227 */ /* 0x000fc8000782000c */
[----:B------:R-:W-:Y:S01]  /*1ff0*/  IMAD.HI.U32 R10, R17, R10, RZ ;  /* 0x0000000a110a7227 */ /* 0x000fe200078e00ff */
[----:B------:R-:W-:-:S03]  /*2000*/  IADD3 R12, P2, PT, R11, R12, RZ ;  /* 0x0000000c0b0c7210 */ /* 0x000fc60007f5e0ff */
[----:B------:R-:W-:Y:S02]  /*2010*/  IMAD.X R17, R10, 0x1, R17, P0 ;  /* 0x000000010a117824 */ /* 0x000fe400000e0611 */
[----:B------:R-:W-:-:S03]  /*2020*/  IMAD.HI.U32 R10, R12, R9, RZ ;  /* 0x000000090c0a7227 */ /* 0x000fc600078e00ff */
[----:B------:R-:W-:Y:S01]  /*2030*/  IADD3.X R16, PT, PT, RZ, RZ, R17, P2, P1 ;  /* 0x000000ffff107210 */ /* 0x000fe200017e2411 */
[----:B------:R-:W-:Y:S02]  /*2040*/  IMAD.MOV.U32 R11, RZ, RZ, RZ ;  /* 0x000000ffff0b7224 */ /* 0x000fe400078e00ff */
[----:B------:R-:W-:-:S04]  /*2050*/  IMAD.WIDE.U32 R10, R12, R15, R10 ;  /* 0x0000000f0c0a7225 */ /* 0x000fc800078e000a */
[C---:B------:R-:W-:Y:S02]  /*2060*/  IMAD R13, R16.reuse, R15, RZ ;  /* 0x0000000f100d7224 */ /* 0x040fe400078e02ff */
[----:B------:R-:W-:-:S04]  /*2070*/  IMAD.HI.U32 R10, P0, R16, R9, R10 ;  /* 0x00000009100a7227 */ /* 0x000fc8000780000a */
[----:B------:R-:W-:Y:S01]  /*2080*/  IMAD.HI.U32 R12, R16, R15, RZ ;  /* 0x0000000f100c7227 */ /* 0x000fe200078e00ff */
[----:B------:R-:W-:-:S03]  /*2090*/  IADD3 R13, P1, PT, R13, R10, RZ ;  /* 0x0000000a0d0d7210 */ /* 0x000fc60007f3e0ff */
[----:B------:R-:W-:Y:S02]  /*20a0*/  IMAD.X R12, RZ, RZ, R12, P0 ;  /* 0x000000ffff0c7224 */ /* 0x000fe400000e060c */
[----:B------:R-:W-:-:S04]  /*20b0*/  IMAD.WIDE.U32 R10, R13, R8, RZ ;  /* 0x000000080d0a7225 */ /* 0x000fc800078e00ff */
[----:B------:R-:W-:Y:S01]  /*20c0*/  IMAD.X R17, RZ, RZ, R12, P1 ;  /* 0x000000ffff117224 */ /* 0x000fe200008e060c */
[----:B------:R-:W-:Y:S01]  /*20d0*/  IADD3 R19, P1, PT, -R10, R9, RZ ;  /* 0x000000090a137210 */ /* 0x000fe20007f3e1ff */
[----:B------:R-:W-:-:S03]  /*20e0*/  IMAD R11, R13, UR4, R11 ;  /* 0x000000040d0b7c24 */ /* 0x000fc6000f8e020b */
[-C--:B------:R-:W-:Y:S01]  /*20f0*/  ISETP.GE.U32.AND P0, PT, R19, R8.reuse, PT ;  /* 0x000000081300720c */ /* 0x080fe20003f06070 */
[----:B------:R-:W-:-:S04]  /*2100*/  IMAD R10, R17, R8, R11 ;  /* 0x00000008110a7224 */ /* 0x000fc800078e020b */
[----:B------:R-:W-:Y:S01]  /*2110*/  IMAD.X R16, R15, 0x1, ~R10, P1 ;  /* 0x000000010f107824 */ /* 0x000fe200008e0e0a */
[----:B------:R-:W-:Y:S01]  /*2120*/  IADD3 R10, P2, PT, R13, 0x1, RZ ;  /* 0x000000010d0a7810 */ /* 0x000fe20007f5e0ff */
[----:B------:R-:W-:Y:S01]  /*2130*/  IMAD.MOV.U32 R15, RZ, RZ, 0x0 ;  /* 0x00000000ff0f7424 */ /* 0x000fe200078e00ff */
[-C--:B------:R-:W-:Y:S02]  /*2140*/  IADD3 R9, P1, PT, -R8, R19.reuse, RZ ;  /* 0x0000001308097210 */ /* 0x080fe40007f3e1ff */
[C---:B------:R-:W-:Y:S01]  /*2150*/  ISETP.GE.U32.AND.EX P0, PT, R16.reuse, UR4, PT, P0 ;  /* 0x0000000410007c0c */ /* 0x040fe2000bf06100 */
[----:B------:R-:W-:Y:S01]  /*2160*/  IMAD.X R12, RZ, RZ, R17, P2 ;  /* 0x000000ffff0c7224 */ /* 0x000fe200010e0611 */
[----:B------:R-:W-:Y:S02]  /*2170*/  IADD3.X R11, PT, PT, R16, ~UR4, RZ, P1, !PT ;  /* 0x80000004100b7c10 */ /* 0x000fe40008ffe4ff */
[----:B------:R-:W-:Y:S02]  /*2180*/  SEL R9, R9, R19, P0 ;  /* 0x0000001309097207 */ /* 0x000fe40000000000 */
[----:B------:R-:W-:-:S02]  /*2190*/  SEL R13, R10, R13, P0 ;  /* 0x0000000d0a0d7207 */ /* 0x000fc40000000000 */
[----:B------:R-:W-:Y:S02]  /*21a0*/  SEL R11, R11, R16, P0 ;  /* 0x000000100b0b7207 */ /* 0x000fe40000000000 */
[----:B------:R-:W-:Y:S02]  /*21b0*/  SEL R12, R12, R17, P0 ;  /* 0x000000110c0c7207 */ /* 0x000fe40000000000 */
[----:B------:R-:W-:Y:S02]  /*21c0*/  ISETP.GE.U32.AND P0, PT, R9, R8, PT ;  /* 0x000000080900720c */ /* 0x000fe40003f06070 */
[----:B------:R-:W-:Y:S02]  /*21d0*/  IADD3 R10, P2, PT, R13, 0x1, RZ ;  /* 0x000000010d0a7810 */ /* 0x000fe40007f5e0ff */
[----:B------:R-:W-:Y:S02]  /*21e0*/  ISETP.GE.U32.AND.EX P0, PT, R11, UR4, PT, P0 ;  /* 0x000000040b007c0c */ /* 0x000fe4000bf06100 */
[----:B------:R-:W-:Y:S01]  /*21f0*/  ISETP.NE.U32.AND P1, PT, R8, RZ, PT ;  /* 0x000000ff0800720c */ /* 0x000fe20003f25070 */
[----:B------:R-:W-:Y:S01]  /*2200*/  IMAD.X R11, RZ, RZ, R12, P2 ;  /* 0x000000ffff0b7224 */ /* 0x000fe200010e060c */
[----:B------:R-:W-:-:S02]  /*2210*/  SEL R10, R10, R13, P0 ;  /* 0x0000000d0a0a7207 */ /* 0x000fc40000000000 */
[----:B------:R-:W-:Y:S02]  /*2220*/  ISETP.NE.AND.EX P1, PT, RZ, UR4, PT, P1 ;  /* 0x00000004ff007c0c */ /* 0x000fe4000bf25310 */
[----:B------:R-:W-:Y:S02]  /*2230*/  SEL R11, R11, R12, P0 ;  /* 0x0000000c0b0b7207 */ /* 0x000fe40000000000 */
[----:B------:R-:W-:Y:S02]  /*2240*/  SEL R10, R10, 0xffffffff, P1 ;  /* 0xffffffff0a0a7807 */ /* 0x000fe40000800000 */
[----:B------:R-:W-:Y:S01]  /*2250*/  SEL R11, R11, 0xffffffff, P1 ;  /* 0xffffffff0b0b7807 */ /* 0x000fe20000800000 */
[----:B------:R-:W-:Y:S06]  /*2260*/  RET.REL.NODEC R14 `(_ZN3cub18CUB_300001_SM_10006detail9transform16transform_kernelINS2_10policy_hubILb0EN4cuda3std3__45tupleIJN6thrust24THRUST_300001_SM_1000_NS6detail15normal_iteratorINSA_10device_ptrIfEEEESF_EEEE10policy1000ElNS7_4plusIfEESF_JPfSL_EEEvT0_iT1_T2_DpNS2_10kernel_argIT3_EE) ;  /* 0xffffffdc0e647950 */ /* 0x000fec0003c3ffff */
.L_x_26:
[----:B------:R-:W-:-:S00]  /*2270*/  BRA `(.L_x_26) ;  /* 0xfffffffc00fc7947 */ /* 0x000fc0000383ffff */
[----:B------:R-:W-:-:S00]  /*2280*/  NOP ;  /* 0x0000000000007918 */ /* 0x000fc00000000000 */
[----:B------:R-:W-:-:S00]  /*2290*/  NOP ;  /* 0x0000000000007918 */ /* 0x000fc00000000000 */
[----:B------:R-:W-:-:S00]  /*22a0*/  NOP ;  /* 0x0000000000007918 */ /* 0x000fc00000000000 */
[----:B------:R-:W-:-:S00]  /*22b0*/  NOP ;  /* 0x0000000000007918 */ /* 0x000fc00000000000 */
[----:B------:R-:W-:-:S00]  /*22c0*/  NOP ;  /* 0x0000000000007918 */ /* 0x000fc00000000000 */
[----:B------:R-:W-:-:S00]  /*22d0*/  NOP ;  /* 0x0000000000007918 */ /* 0x000fc00000000000 */
[----:B------:R-:W-:-:S00]  /*22e0*/  NOP ;  /* 0x0000000000007918 */ /* 0x000fc00000000000 */
[----:B------:R-:W-:-:S00]  /*22f0*/  NOP ;  /* 0x0000000000007918 */ /* 0x000fc00000000000 */
.L_x_56:


//--------------------- .text._ZN3cub18CUB_300001_SM_10006detail9transform16transform_kernelINS2_10policy_hubILb0EN4cuda3std3__45tupleIJN6thrust24THRUST_300001_SM_1000_NS6detail15normal_iteratorINSA_10device_ptrIfEEEESF_EEEE10policy1000EiNS7_4plusIfEESF_JPfSL_EEEvT0_iT1_T2_DpNS2_10kernel_argIT3_EE --------------------------
	.section	.text._ZN3cub18CUB_300001_SM_10006detail9transform16transform_kernelINS2_10policy_hubILb0EN4cuda3std3__45tupleIJN6thrust24THRUST_300001_SM_1000_NS6detail15normal_iteratorINSA_10device_ptrIfEEEESF_EEEE10policy1000EiNS7_4plusIfEESF_JPfSL_EEEvT0_iT1_T2_DpNS2_10kernel_argIT3_EE,"ax",@progbits
	.align	128
        .global         _ZN3cub18CUB_300001_SM_10006detail9transform16transform_kernelINS2_10policy_hubILb0EN4cuda3std3__45tupleIJN6thrust24THRUST_300001_SM_1000_NS6detail15normal_iteratorINSA_10device_ptrIfEEEESF_EEEE10policy1000EiNS7_4plusIfEESF_JPfSL_EEEvT0_iT1_T2_DpNS2_10kernel_argIT3_EE
        .type           _ZN3cub18CUB_300001_SM_10006detail9transform16transform_kernelINS2_10policy_hubILb0EN4cuda3std3__45tupleIJN6thrust24THRUST_300001_SM_1000_NS6detail15normal_iteratorINSA_10device_ptrIfEEEESF_EEEE10policy1000EiNS7_4plusIfEESF_JPfSL_EEEvT0_iT1_T2_DpNS2_10kernel_argIT3_EE,@function
        .size           _ZN3cub18CUB_300001_SM_10006detail9transform16transform_kernelINS2_10policy_hubILb0EN4cuda3std3__45tupleIJN6thrust24THRUST_300001_SM_1000_NS6detail15normal_iteratorINSA_10device_ptrIfEEEESF_EEEE10policy1000EiNS7_4plusIfEESF_JPfSL_EEEvT0_iT1_T2_DpNS2_10kernel_argIT3_EE,(.L_x_57 - _ZN3cub18CUB_300001_SM_10006detail9transform16transform_kernelINS2_10policy_hubILb0EN4cuda3std3__45tupleIJN6thrust24THRUST_300001_SM_1000_NS6detail15normal_iteratorINSA_10device_ptrIfEEEESF_EEEE10policy1000EiNS7_4plusIfEESF_JPfSL_EEEvT0_iT1_T2_DpNS2_10kernel_argIT3_EE)
        .other          _ZN3cub18CUB_300001_SM_10006detail9transform16transform_kernelINS2_10policy_hubILb0EN4cuda3std3__45tupleIJN6thrust24THRUST_300001_SM_1000_NS6detail15normal_iteratorINSA_10device_ptrIfEEEESF_EEEE10policy1000EiNS7_4plusIfEESF_JPfSL_EEEvT0_iT1_T2_DpNS2_10kernel_argIT3_EE,@"STO_CUDA_ENTRY STV_DEFAULT"
_ZN3cub18CUB_300001_SM_10006detail9transform16transform_kernelINS2_10policy_hubILb0EN4cuda3std3__45tupleIJN6thrust24THRUST_300001_SM_1000_NS6detail15normal_iteratorINSA_10device_ptrIfEEEESF_EEEE10policy1000EiNS7_4plusIfEESF_JPfSL_EEEvT0_iT1_T2_DpNS2_10kernel_argIT3_EE:
.text._ZN3cub18CUB_300001_SM_10006detail9transform16transform_kernelINS2_10policy_hubILb0EN4cuda3std3__45tupleIJN6thrust24THRUST_300001_SM_1000_NS6detail15normal_iteratorINSA_10device_ptrIfEEEESF_EEEE10policy1000EiNS7_4plusIfEESF_JPfSL_EEEvT0_iT1_T2_DpNS2_10kernel_argIT3_EE:
[----:B------:R-:W-:Y:S08]  /*0000*/  LDC R1, c[0x0][0x37c] ;  /* 0x0000df00ff017b82 */ /* 0x000ff00000000800 */
[----:B------:R-:W1:Y:S01]  /*0010*/  S2UR UR5, SR_CTAID.X ;  /* 0x00000000000579c3 */ /* 0x000e620000002500 */
[----:B------:R-:W2:Y:S01]  /*0020*/  LDCU UR7, c[0x0][0x370] ;  /* 0x00006e00ff0777ac */ /* 0x000ea20008000800 */
[----:B------:R-:W3:Y:S01]  /*0030*/  LDCU.64 UR16, c[0x0][0x380] ;  /* 0x00007000ff1077ac */ /* 0x000ee20008000a00 */
[----:B------:R-:W4:Y:S01]  /*0040*/  LDCU.64 UR20, c[0x0][0x358] ;  /* 0x00006b00ff1477ac */ /* 0x000f220008000a00 */
[----:B---3--:R-:W-:-:S02]  /*0050*/  USHF.L.U32 UR24, UR17, 0x7, URZ ;  /* 0x0000000711187899 */ /* 0x008fc400080006ff */
[----:B-1----:R-:W-:Y:S02]  /*0060*/  UIADD3 UR4, UPT, UPT, UR5, 0x2, URZ ;  /* 0x0000000205047890 */ /* 0x002fe4000fffe0ff */
[----:B------:R-:W-:Y:S02]  /*0070*/  UIMAD UR22, UR24, UR5, URZ ;  /* 0x00000005181672a4 */ /* 0x000fe4000f8e02ff */
[----:B--2---:R-:W-:Y:S02]  /*0080*/  UISETP.GE.U32.AND UP0, UPT, UR4, UR7, UPT ;  /* 0x000000070400728c */ /* 0x004fe4000bf06070 */
[----:B------:R-:W-:Y:S02]  /*0090*/  UIADD3 UR6, UPT, UPT, -UR22, UR16, URZ ;  /* 0x0000001016067290 */ /* 0x000fe4000fffe1ff */
[----:B------:R-:W-:Y:S02]  /*00a0*/  UISETP.EQ.OR UP0, UPT, UR5, URZ, UP0 ;  /* 0x000000ff0500728c */ /* 0x000fe40008702670 */
[----:B------:R-:W-:-:S04]  /*00b0*/  UISETP.LT.AND UP1, UPT, UR24, UR6, UPT ;  /* 0x000000061800728c */ /* 0x000fc8000bf21270 */
[----:B------:R-:W-:-:S03]  /*00c0*/  USEL UR23, UR24, UR6, UP1 ;  /* 0x0000000618177287 */ /* 0x000fc60008800000 */
[----:B----4-:R-:W-:Y:S09]  /*00d0*/  BRA.U UP0, `(.L_x_27) ;  /* 0x0000000100dc7547 */ /* 0x010ff2000b800000 */
        /* <DEDUP_REMOVED lines=20> */
[----:B------:R-:W-:Y:S02]  /*0220*/  ULOP3.LUT UR13, UR13, 0xfffffff0, URZ, 0xc0, !UPT ;  /* 0xfffffff00d0d7892 */ /* 0x000fe4000f8ec0ff */
[----:B------:R-:W-:Y:S02]  /*0230*/  ULOP3.LUT UR12, UR12, 0xfffffff0, URZ, 0xc0, !UPT ;  /* 0xfffffff00c0c7892 */ /* 0x000fe4000f8ec0ff */
[----:B------:R-:W-:Y:S02]  /*0240*/  ULEA UR14, UR16, UR14, 0x18 ;  /* 0x0000000e100e7291 */ /* 0x000fe4000f8ec0ff */
[----:B------:R-:W-:Y:S01]  /*0250*/  USHF.R.U32.HI UR7, URZ, 0x4, UR13 ;  /* 0x00000004ff077899 */ /* 0x000fe2000801160d */
        /* <DEDUP_REMOVED lines=8> */
[----:B------:R-:W-:-:S02]  /*02e0*/  UIADD3 UR13, UPT, UPT, UR13, UR12, URZ ;  /* 0x0000000c0d0d7290 */ /* 0x000fc4000fffe0ff */
[----:B------:R-:W-:Y:S02]  /*02f0*/  ULEA UR16, UR17, UR14, 0x9 ;  /* 0x0000000e11107291 */ /* 0x000fe4000f8e48ff */
[----:B------:R-:W-:Y:S02]  /*0300*/  USHF.R.U32.HI UR12, URZ, 0x4, UR12 ;  /* 0x00000004ff0c7899 */ /* 0x000fe4000801160c */
[----:B----4-:R-:W-:Y:S01]  /*0310*/  UIMAD.WIDE UR4, UR22, 0x4, UR4 ;  /* 0x00000004160478a5 */ /* 0x010fe2000f8e0204 */
[----:B------:R-:W-:Y:S01]  /*0320*/  IMAD.U32 R0, RZ, RZ, UR13 ;  /* 0x0000000dff007e24 */ /* 0x000fe2000f8e00ff */
[----:B------:R-:W-:Y:S02]  /*0330*/  UPRMT UR7, UR7, 0x5410, URZ ;  /* 0x0000541007077896 */ /* 0x000fe400080000ff */
[----:B--2---:R-:W-:Y:S02]  /*0340*/  UIMAD.WIDE UR8, UR22, 0x4, UR8 ;  /* 0x00000004160878a5 */ /* 0x004fe4000f8e0208 */
[----:B------:R-:W-:-:S02]  /*0350*/  UIADD3 UR18, UPT, UPT, UR16, 0x80, URZ ;  /* 0x0000008010127890 */ /* 0x000fc4000fffe0ff */
[----:B------:R-:W-:Y:S01]  /*0360*/  UPRMT UR12, UR12, 0x5410, URZ ;  /* 0x000054100c0c7896 */ /* 0x000fe200080000ff */
[----:B------:R-:W-:Y:S02]  /*0370*/  UMOV UR19, UR15 ;  /* 0x0000000f00137c82 */ /* 0x000fe40008000000 */
[----:B---3--:R1:W-:Y:S06]  /*0380*/  UBLKCP.S.G [UR14], [UR4], UR7 ;  /* 0x0000000e040073ba */ /* 0x0083ec0008000207 */
[----:B------:R1:W-:Y:S01]  /*0390*/  UBLKCP.S.G [UR18], [UR8], UR12 ;  /* 0x00000012080073ba */ /* 0x0003e2000800020c */
[----:B------:R1:W-:Y:S01]  /*03a0*/  SYNCS.ARRIVE.TRANS64 RZ, [UR15], R0 ;  /* 0x00000000ffff79a7 */ /* 0x0003e2000800000f */
[----:B------:R-:W-:Y:S01]  /*03b0*/  NOP ;  /* 0x0000000000007918 */ /* 0x000fe20000000000 */
.L_x_29:
[----:B-1----:R-:W-:Y:S05]  /*03c0*/  BSYNC.RECONVERGENT B0 ;  /* 0x0000000000007941 */ /* 0x002fea0003800200 */
.L_x_28:
[----:B------:R-:W1:Y:S08]  /*03d0*/  S2UR UR5, SR_CgaCtaId ;  /* 0x00000000000579c3 */ /* 0x000e700000008800 */
[----:B------:R-:W-:Y:S01]  /*03e0*/  BAR.SYNC.DEFER_BLOCKING 0x0 ;  /* 0x0000000000007b1d */ /* 0x000fe20000010000 */
[----:B------:R-:W-:-:S05]  /*03f0*/  SHF.L.U32 R0, RZ, 0x1f, RZ ;  /* 0x0000001fff007819 */ /* 0x000fca00000006ff */
[----:B------:R-:W-:Y:S02]  /*0400*/  UMOV UR4, 0x400 ;  /* 0x0000040000047882 */ /* 0x000fe40000000000 */
[----:B-1----:R-:W-:-:S12]  /*0410*/  ULEA UR4, UR5, UR4, 0x18 ;  /* 0x0000000405047291 */ /* 0x002fd8000f8ec0ff */
.L_x_30:
[----:B------:R-:W1:Y:S02]  /*0420*/  SYNCS.PHASECHK.TRANS64.TRYWAIT P0, [UR4], R0 ;  /* 0x00000000ff0075a7 */ /* 0x000e640008001104 */
[----:B-1----:R-:W-:Y:S05]  /*0430*/  @!P0 BRA `(.L_x_30) ;  /* 0xfffffffc00f88947 */ /* 0x002fea000383ffff */
[----:B------:R-:W-:Y:S05]  /*0440*/  BRA `(.L_x_31) ;  /* 0x0000001400687947 */ /* 0x000fea0003800000 */
.L_x_27:
[----:B------:R-:W1:Y:S01]  /*0450*/  S2R R2, SR_TID.Y ;  /* 0x0000000000027919 */ /* 0x000e620000002200 */
[----:B------:R-:W2:Y:S01]  /*0460*/  LDCU UR10, c[0x0][0x360] ;  /* 0x00006c00ff0a77ac */ /* 0x000ea20008000800 */
[----:B------:R-:W-:Y:S01]  /*0470*/  BSSY.RECONVERGENT B0, `(.L_x_32) ;  /* 0x00000b1000007945 */ /* 0x000fe20003800200 */
[----:B------:R-:W1:Y:S01]  /*0480*/  S2R R3, SR_TID.Z ;  /* 0x0000000000037919 */ /* 0x000e620000002300 */
[----:B------:R-:W2:Y:S01]  /*0490*/  LDCU UR11, c[0x0][0x364] ;  /* 0x00006c80ff0b77ac */ /* 0x000ea20008000800 */
[----:B------:R-:W3:Y:S01]  /*04a0*/  LDC R0, c[0x0][0x368] ;  /* 0x0000da00ff007b82 */ /* 0x000ee20000000800 */
[----:B------:R-:W4:Y:S01]  /*04b0*/  S2R R5, SR_TID.X ;  /* 0x0000000000057919 */ /* 0x000f220000002100 */
[----:B------:R-:W-:Y:S02]  /*04c0*/  USHF.L.U32 UR4, UR23, 0x2, URZ ;  /* 0x0000000217047899 */ /* 0x000fe400080006ff */
[----:B------:R-:W-:Y:S02]  /*04d0*/  USHF.R.S32.HI UR12, URZ, 0x1f, UR22 ;  /* 0x0000001fff0c7899 */ /* 0x000fe40008011416 */
[----:B------:R-:W-:-:S04]  /*04e0*/  USHF.R.S32.HI UR5, URZ, 0x1f, UR4 ;  /* 0x0000001fff057899 */ /* 0x000fc80008011404 */
[----:B------:R-:W-:Y:S02]  /*04f0*/  USHF.R.U32.HI UR13, URZ, 0x2, UR5 ;  /* 0x00000002ff0d7899 */ /* 0x000fe40008011605 */
[----:B------:R-:W-:Y:S02]  /*0500*/  USHF.R.U64 UR7, UR4, 0x2, UR5 ;  /* 0x0000000204077899 */ /* 0x000fe40008001205 */
[----:B--2---:R-:W-:Y:S02]  /*0510*/  UIMAD UR4, UR10, UR11, URZ ;  /* 0x0000000b0a0472a4 */ /* 0x004fe4000f8e02ff */
[----:B-1----:R-:W-:Y:S02]  /*0520*/  IMAD R2, R3, UR11, R2 ;  /* 0x0000000b03027c24 */ /* 0x002fe4000f8e0202 */
[----:B------:R-:W-:Y:S02]  /*0530*/  IMAD.U32 R3, RZ, RZ, UR13 ;  /* 0x0000000dff037e24 */ /* 0x000fe4000f8e00ff */
[----:B----4-:R-:W-:-:S02]  /*0540*/  IMAD R2, R2, UR10, R5 ;  /* 0x0000000a02027c24 */ /* 0x010fc4000f8e0205 */
[----:B---3--:R-:W-:Y:S01]  /*0550*/  IMAD R5, R0, UR4, RZ ;  /* 0x0000000400057c24 */ /* 0x008fe2000f8e02ff */
[----:B------:R-:W-:Y:S02]  /*0560*/  UMOV UR4, URZ ;  /* 0x000000ff00047c82 */ /* 0x000fe40008000000 */
[----:B------:R-:W-:-:S04]  /*0570*/  ISETP.LT.U32.AND P0, PT, R2, UR7, PT ;  /* 0x0000000702007c0c */ /* 0x000fc8000bf01070 */
[----:B------:R-:W-:Y:S01]  /*0580*/  ISETP.GT.U32.AND.EX P0, PT, R3, RZ, PT, P0 ;  /* 0x000000ff0300720c */ /* 0x000fe20003f04100 */
[----:B------:R-:W-:-:S12]  /*0590*/  IMAD.MOV.U32 R3, RZ, RZ, RZ ;  /* 0x000000ffff037224 */ /* 0x000fd800078e00ff */
[----:B------:R-:W-:Y:S05]  /*05a0*/  @!P0 BRA `(.L_x_33) ;  /* 0x0000000800748947 */ /* 0x000fea0003800000 */
[----:B------:R-:W-:Y:S01]  /*05b0*/  IMAD.IADD R7, R5, 0x1, R2 ;  /* 0x0000000105077824 */ /* 0x000fe200078e0202 */
[----:B------:R-:W-:Y:S01]  /*05c0*/  MOV R6, UR7 ;  /* 0x0000000700067c02 */ /* 0x000fe20008000f00 */
[----:B------:R-:W-:Y:S01]  /*05d0*/  IMAD.U32 R4, RZ, RZ, UR13 ;  /* 0x0000000dff047e24 */ /* 0x000fe2000f8e00ff */
[----:B------:R-:W-:Y:S01]  /*05e0*/  BSSY.RECONVERGENT B1, `(.L_x_34) ;  /* 0x0000029000017945 */ /* 0x000fe20003800200 */
[----:B------:R-:W-:Y:S01]  /*05f0*/  IMAD.U32 R8, RZ, RZ, UR13 ;  /* 0x0000000dff087e24 */ /* 0x000fe2000f8e00ff */
[C---:B------:R-:W-:Y:S01]  /*0600*/  ISETP.LT.U32.AND P1, PT, R7.reuse, UR7, PT ;  /* 0x0000000707007c0c */ /* 0x040fe2000bf21070 */
[----:B------:R-:W-:Y:S01]  /*0610*/  IMAD.MOV.U32 R9, RZ, RZ, -0x1 ;  /* 0xffffffffff097424 */ /* 0x000fe200078e00ff */
[----:B------:R-:W-:Y:S02]  /*0620*/  ISETP.LT.U32.AND P0, PT, R7, UR7, PT ;  /* 0x0000000707007c0c */ /* 0x000fe4000bf01070 */
[----:B------:R-:W-:Y:S02]  /*0630*/  ISETP.GT.U32.AND.EX P1, PT, R4, RZ, PT, P1 ;  /* 0x000000ff0400720c */ /* 0x000fe40003f24110 */
[----:B------:R-:W-:Y:S01]  /*0640*/  ISETP.GT.U32.AND.EX P0, PT, R8, RZ, PT, P0 ;  /* 0x000000ff0800720c */ /* 0x000fe20003f04100 */
[----:B------:R-:W-:Y:S01]  /*0650*/  IMAD.U32 R8, RZ, RZ, UR13 ;  /* 0x0000000dff087e24 */ /* 0x000fe2000f8e00ff */
[----:B------:R-:W-:-:S02]  /*0660*/  SEL R6, R6, R7, P1 ;  /* 0x0000000706067207 */ /* 0x000fc40000800000 */
[----:B------:R-:W-:Y:S02]  /*0670*/  SEL R4, RZ, 0x1, !P0 ;  /* 0x00000001ff047807 */ /* 0x000fe40004000000 */
        /* <DEDUP_REMOVED lines=13> */
[----:B------:R-:W-:-:S04]  /*0750*/  IMAD.HI.U32 R7, R7, R9, R6 ;  /* 0x0000000907077227 */ /* 0x000fc800078e0006 */
[----:B------:R-:W-:Y:S02]  /*0760*/  IMAD.MOV.U32 R9, RZ, RZ, RZ ;  /* 0x000000ffff097224 */ /* 0x000fe400078e00ff */
[----:B------:R-:W-:-:S04]  /*0770*/  IMAD.HI.U32 R7, R7, R12, RZ ;  /* 0x0000000c07077227 */ /* 0x000fc800078e00ff */
[----:B------:R-:W-:-:S04]  /*0780*/  IMAD.MOV R10, RZ, RZ, -R7 ;  /* 0x000000ffff0a7224 */ /* 0x000fc800078e0a07 */
[----:B------:R-:W-:-:S05]  /*0790*/  IMAD R10, R5, R10, R12 ;  /* 0x0000000a050a7224 */ /* 0x000fca00078e020c */
[----:B------:R-:W-:-:S13]  /*07a0*/  ISETP.GE.U32.AND P0, PT, R10, R5, PT ;  /* 0x000000050a00720c */ /* 0x000fda0003f06070 */
[----:B------:R-:W-:Y:S01]  /*07b0*/  @P0 IADD3 R10, PT, PT, -R5, R10, RZ ;  /* 0x0000000a050a0210 */ /* 0x000fe20007ffe1ff */
[----:B------:R-:W-:-:S03]  /*07c0*/  @P0 VIADD R7, R7, 0x1 ;  /* 0x0000000107070836 */ /* 0x000fc60000000000 */
[----:B------:R-:W-:-:S13]  /*07d0*/  ISETP.GE.U32.AND P1, PT, R10, R5, PT ;  /* 0x000000050a00720c */ /* 0x000fda0003f26070 */
[----:B------:R-:W-:Y:S01]  /*07e0*/  @P1 VIADD R7, R7, 0x1 ;  /* 0x0000000107071836 */ /* 0x000fe20000000000 */
[----:B------:R-:W-:-:S05]  /*07f0*/  @!P2 LOP3.LUT R7, RZ, R5, RZ, 0x33, !PT ;  /* 0x00000005ff07a212 */ /* 0x000fca00078e33ff */
[----:B------:R-:W-:Y:S01]  /*0800*/  IMAD.MOV.U32 R8, RZ, RZ, R7 ;  /* 0x000000ffff087224 */ /* 0x000fe200078e0007 */
[----:B------:R-:W-:Y:S06]  /*0810*/  BRA `(.L_x_36) ;  /* 0x0000000000147947 */ /* 0x000fec0003800000 */
.L_x_35:
[----:B------:R-:W-:Y:S01]  /*0820*/  IMAD.MOV.U32 R9, RZ, RZ, R12 ;  /* 0x000000ffff097224 */ /* 0x000fe200078e000c */
[----:B------:R-:W-:-:S07]  /*0830*/  MOV R8, 0x850 ;  /* 0x0000085000087802 */ /* 0x000fce0000000f00 */
[----:B------:R-:W-:Y:S05]  /*0840*/  CALL.REL.NOINC `($__internal_1_$__cuda_sm20_div_u64) ;  /* 0x0000001400747944 */ /* 0x000fea0003c00000 */
[----:B------:R-:W-:Y:S01]  /*0850*/  IMAD.MOV.U32 R8, RZ, RZ, R6 ;  /* 0x000000ffff087224 */ /* 0x000fe200078e0006 */
[----:B------:R-:W-:-:S07]  /*0860*/  MOV R9, R7 ;  /* 0x0000000700097202 */ /* 0x000fce0000000f00 */
.L_x_36:
[----:B------:R-:W-:Y:S05]  /*0870*/  BSYNC.RECONVERGENT B1 ;  /* 0x0000000000017941 */ /* 0x000fea0003800200 */
.L_x_34:
[----:B------:R-:W-:Y:S01]  /*0880*/  IADD3 R12, P0, PT, R8, R4, RZ ;  /* 0x00000004080c7210 */ /* 0x000fe20007f1e0ff */
[----:B------:R-:W1:Y:S01]  /*0890*/  LDC R6, c[0x0][0x3a0] ;  /* 0x0000e800ff067b82 */ /* 0x000e620000000800 */
[----:B------:R-:W-:Y:S01]  /*08a0*/  BSSY.RECONVERGENT B1, `(.L_x_37) ;  /* 0x0000030000017945 */ /* 0x000fe20003800200 */
[----:B------:R-:W-:Y:S01]  /*08b0*/  IMAD.MOV.U32 R27, RZ, RZ, R2 ;  /* 0x000000ffff1b7224 */ /* 0x000fe200078e0002 */
[C---:B------:R-:W-:Y:S01]  /*08c0*/  LOP3.LUT R4, R12.reuse, 0x3, RZ, 0xc0, !PT ;  /* 0x000000030c047812 */ /* 0x040fe200078ec0ff */
[----:B------:R-:W-:Y:S01]  /*08d0*/  IMAD.X R8, RZ, RZ, R9, P0 ;  /* 0x000000ffff087224 */ /* 0x000fe200000e0609 */
[----:B------:R-:W-:Y:S02]  /*08e0*/  ISETP.GE.U32.AND P0, PT, R12, 0x3, PT ;  /* 0x000000030c00780c */ /* 0x000fe40003f06070 */
[----:B------:R-:W-:Y:S01]  /*08f0*/  ISETP.NE.U32.AND P1, PT, R4, 0x3, PT ;  /* 0x000000030400780c */ /* 0x000fe20003f25070 */
[----:B------:R-:W-:Y:S01]  /*0900*/  IMAD.MOV.U32 R4, RZ, RZ, R3 ;  /* 0x000000ffff047224 */ /* 0x000fe200078e0003 */
[----:B------:R-:W-:-:S02]  /*0910*/  ISETP.GE.U32.AND.EX P0, PT, R8, RZ, PT, P0 ;  /* 0x000000ff0800720c */ /* 0x000fc40003f06100 */
[----:B------:R-:W-:Y:S02]  /*0920*/  ISETP.NE.AND.EX P1, PT, RZ, RZ, PT, P1 ;  /* 0x000000ffff00720c */ /* 0x000fe40003f25310 */
[----:B-1----:R-:W-:-:S11]  /*0930*/  SHF.R.S32.HI R11, RZ, 0x1f, R6 ;  /* 0x0000001fff0b7819 */ /* 0x002fd60000011406 */
[----:B------:R-:W-:Y:S05]  /*0940*/  @!P1 BRA `(.L_x_38) ;  /* 0x0000000000949947 */ /* 0x000fea0003800000 */
[----:B------:R-:W1:Y:S01]  /*0950*/  S2UR UR8, SR_CgaCtaId ;  /* 0x00000000000879c3 */ /* 0x000e620000008800 */
[----:B------:R-:W2:Y:S01]  /*0960*/  LDCU.64 UR14, c[0x0][0x398] ;  /* 0x00007300ff0e77ac */ /* 0x000ea20008000a00 */
[----:B------:R-:W-:Y:S02]  /*0970*/  VIADD R12, R12, 0x1 ;  /* 0x000000010c0c7836 */ /* 0x000fe40000000000 */
[----:B------:R-:W-:Y:S01]  /*0980*/  IMAD R8, R0, UR11, RZ ;  /* 0x0000000b00087c24 */ /* 0x000fe2000f8e02ff */
[----:B------:R-:W-:Y:S01]  /*0990*/  USHF.L.U32 UR5, UR22, 0x2, URZ ;  /* 0x0000000216057899 */ /* 0x000fe200080006ff */
[----:B------:R-:W-:Y:S01]  /*09a0*/  IMAD.MOV.U32 R27, RZ, RZ, R2 ;  /* 0x000000ffff1b7224 */ /* 0x000fe200078e0002 */
[----:B------:R-:W-:Y:S01]  /*09b0*/  USHF.L.U64.HI UR9, UR22, 0x2, UR12 ;  /* 0x0000000216097899 */ /* 0x000fe2000801020c */
[----:B------:R-:W-:Y:S01]  /*09c0*/  LOP3.LUT R12, R12, 0x3, RZ, 0xc0, !PT ;  /* 0x000000030c0c7812 */ /* 0x000fe200078ec0ff */
[----:B------:R-:W-:Y:S02]  /*09d0*/  IMAD R10, R8, UR10, RZ ;  /* 0x0000000a080a7c24 */ /* 0x000fe4000f8e02ff */
[----:B------:R-:W-:Y:S01]  /*09e0*/  LEA R7, P1, R2, UR5, 0x2 ;  /* 0x0000000502077c11 */ /* 0x000fe2000f8210ff */
[----:B------:R-:W-:-:S02]  /*09f0*/  UMOV UR5, 0x400 ;  /* 0x0000040000057882 */ /* 0x000fc40000000000 */
[----:B------:R-:W-:Y:S01]  /*0a00*/  UIADD3 UR5, UPT, UPT, UR5, 0x80, URZ ;  /* 0x0000008005057890 */ /* 0x000fe2000fffe0ff */
[----:B------:R-:W-:Y:S02]  /*0a10*/  LEA.HI.X R4, R2, UR9, R3, 0x2, P1 ;  /* 0x0000000902047c11 */ /* 0x000fe400088f1403 */
[----:B------:R-:W-:Y:S02]  /*0a20*/  IADD3 R12, P1, PT, RZ, -R12, RZ ;  /* 0x8000000cff0c7210 */ /* 0x000fe40007f3e0ff */
[----:B--2---:R-:W-:-:S03]  /*0a30*/  IADD3 R14, P2, P3, R7, UR14, R6 ;  /* 0x0000000e070e7c10 */ /* 0x004fc6000fb5e006 */
[----:B------:R-:W-:Y:S01]  /*0a40*/  IMAD.X R13, RZ, RZ, -0x1, P1 ;  /* 0xffffffffff0d7424 */ /* 0x000fe200008e06ff */
[----:B------:R-:W-:Y:S01]  /*0a50*/  IADD3.X R15, PT, PT, R4, UR15, R11, P2, P3 ;  /* 0x0000000f040f7c10 */ /* 0x000fe200097e640b */
[----:B-1----:R-:W-:Y:S01]  /*0a60*/  ULEA UR5, UR8, UR5, 0x18 ;  /* 0x0000000508057291 */ /* 0x002fe2000f8ec0ff */
[----:B------:R-:W-:-:S05]  /*0a70*/  MOV R4, R3 ;  /* 0x0000000300047202 */ /* 0x000fca0000000f00 */
[----:B------:R-:W-:-:S04]  /*0a80*/  VIADD R7, R6, UR5 ;  /* 0x0000000506077c36 */ /* 0x000fc80008000000 */
[----:B------:R-:W-:-:S07]  /*0a90*/  IMAD R7, R2, 0x4, R7 ;  /* 0x0000000402077824 */ /* 0x000fce00078e0207 */
.L_x_39:
        /* <DEDUP_REMOVED lines=13> */
[----:B------:R-:W-:-:S02]  /*0b70*/  ISETP.NE.AND.EX P1, PT, R13, RZ, PT, P1 ;  /* 0x000000ff0d00720c */ /* 0x000fc40003f25310 */
[----:B-1----:R-:W-:-:S11]  /*0b80*/  LEA R7, R10, R7, 0x2 ;  /* 0x000000070a077211 */ /* 0x002fd600078e10ff */
[----:B------:R-:W-:Y:S05]  /*0b90*/  @P1 BRA `(.L_x_39) ;  /* 0xfffffffc00c01947 */ /* 0x000fea000383ffff */
.L_x_38:
[----:B------:R-:W-:Y:S05]  /*0ba0*/  BSYNC.RECONVERGENT B1 ;  /* 0x0000000000017941 */ /* 0x000fea0003800200 */
.L_x_37:
[----:B------:R-:W-:Y:S05]  /*0bb0*/  @!P0 BRA `(.L_x_33) ;  /* 0x0000000000f08947 */ /* 0x000fea0003800000 */
[----:B------:R-:W1:Y:S01]  /*0bc0*/  LDCU.64 UR14, c[0x0][0x398] ;  /* 0x00007300ff0e77ac */ /* 0x000e620008000a00 */
[----:B------:R-:W2:Y:S01]  /*0bd0*/  S2UR UR9, SR_CgaCtaId ;  /* 0x00000000000979c3 */ /* 0x000ea20000008800 */
[----:B------:R-:W-:Y:S01]  /*0be0*/  IMAD.SHL.U32 R9, R5, 0x4, RZ ;  /* 0x0000000405097824 */ /* 0x000fe200078e00ff */
[----:B------:R-:W-:Y:S01]  /*0bf0*/  UMOV UR8, 0x400 ;  /* 0x0000040000087882 */ /* 0x000fe20000000000 */
[----:B------:R-:W-:Y:S01]  /*0c00*/  IMAD R21, R0, UR11, RZ ;  /* 0x0000000b00157c24 */ /* 0x000fe2000f8e02ff */
[----:B------:R-:W-:Y:S01]  /*0c10*/  UIADD3 UR8, UPT, UPT, UR8, 0x80, URZ ;  /* 0x0000008008087890 */ /* 0x000fe2000fffe0ff */
[----:B------:R-:W-:Y:S02]  /*0c20*/  UMOV UR5, URZ ;  /* 0x000000ff00057c82 */ /* 0x000fe40008000000 */
[----:B------:R-:W-:Y:S01]  /*0c30*/  IMAD R21, R21, UR10, RZ ;  /* 0x0000000a15157c24 */ /* 0x000fe2000f8e02ff */
[----:B-1----:R-:W-:Y:S01]  /*0c40*/  IADD3 R25, P0, PT, R6, UR14, RZ ;  /* 0x0000000e06197c10 */ /* 0x002fe2000ff1e0ff */
[----:B------:R-:W-:-:S03]  /*0c50*/  USHF.L.U64.HI UR14, UR22, 0x2, UR12 ;  /* 0x00000002160e7899 */ /* 0x000fc6000801020c */
[----:B------:R-:W-:Y:S01]  /*0c60*/  IADD3.X R7, PT, PT, R11, UR15, RZ, P0, !PT ;  /* 0x0000000f0b077c10 */ /* 0x000fe200087fe4ff */
[----:B------:R-:W-:Y:S02]  /*0c70*/  USHF.L.U32 UR15, UR22, 0x2, URZ ;  /* 0x00000002160f7899 */ /* 0x000fe400080006ff */
[C---:B------:R-:W-:Y:S01]  /*0c80*/  IADD3 R8, P0, PT, R27.reuse, UR22, RZ ;  /* 0x000000161b087c10 */ /* 0x040fe2000ff1e0ff */
[----:B--2---:R-:W-:Y:S01]  /*0c90*/  ULEA UR8, UR9, UR8, 0x18 ;  /* 0x0000000809087291 */ /* 0x004fe2000f8ec0ff */
[----:B------:R-:W-:Y:S02]  /*0ca0*/  SHF.R.U32.HI R11, RZ, 0x1e, R5 ;  /* 0x0000001eff0b7819 */ /* 0x000fe40000011605 */
[----:B------:R-:W-:Y:S01]  /*0cb0*/  IADD3.X R15, PT, PT, R4, UR12, RZ, P0, !PT ;  /* 0x0000000c040f7c10 */ /* 0x000fe200087fe4ff */
[----:B------:R-:W-:Y:S01]  /*0cc0*/  IMAD.SHL.U32 R14, R8, 0x4, RZ ;  /* 0x00000004080e7824 */ /* 0x000fe200078e00ff */
[----:B------:R-:W-:Y:S01]  /*0cd0*/  LEA R10, P0, R27, UR15, 0x2 ;  /* 0x0000000f1b0a7c11 */ /* 0x000fe2000f8010ff */
[----:B------:R-:W-:Y:S01]  /*0ce0*/  VIADD R6, R6, UR8 ;  /* 0x0000000806067c36 */ /* 0x000fe20008000000 */
[----:B------:R-:W-:-:S02]  /*0cf0*/  SHF.L.U64.HI R15, R8, 0x2, R15 ;  /* 0x00000002080f7819 */ /* 0x000fc4000001020f */
[C---:B------:R-:W-:Y:S01]  /*0d00*/  LEA.HI.X R12, R27.reuse, UR14, R4, 0x2, P0 ;  /* 0x0000000e1b0c7c11 */ /* 0x040fe200080f1404 */
[----:B------:R-:W-:Y:S01]  /*0d10*/  IMAD R8, R27, 0x4, R6 ;  /* 0x000000041b087824 */ /* 0x000fe200078e0206 */
[-C--:B------:R-:W-:Y:S01]  /*0d20*/  IADD3 R20, P1, PT, R9, R10.reuse, RZ ;  /* 0x0000000a09147210 */ /* 0x080fe20007f3e0ff */
[C---:B------:R-:W-:Y:S01]  /*0d30*/  IMAD.WIDE.U32 R14, R5.reuse, 0xc, R14 ;  /* 0x0000000c050e7825 */ /* 0x040fe200078e000e */
[----:B------:R-:W-:Y:S02]  /*0d40*/  LEA R13, P0, R5, R10, 0x3 ;  /* 0x0000000a050d7211 */ /* 0x000fe400078018ff */
[----:B------:R-:W-:Y:S01]  /*0d50*/  LEA R22, R21, R8, 0x2 ;  /* 0x0000000815167211 */ /* 0x000fe200078e10ff */
[----:B------:R-:W-:Y:S01]  /*0d60*/  IMAD.X R26, R11, 0x1, R12, P1 ;  /* 0x000000010b1a7824 */ /* 0x000fe200008e060c */
[----:B------:R-:W-:Y:S01]  /*0d70*/  LEA.HI.X R24, R5, R12, RZ, 0x3, P0 ;  /* 0x0000000c05187211 */ /* 0x000fe200000f1cff */
[----:B------:R-:W-:Y:S02]  /*0d80*/  VIADD R28, R15, UR5 ;  /* 0x000000050f1c7c36 */ /* 0x000fe40008000000 */
[----:B------:R-:W-:-:S02]  /*0d90*/  IMAD R23, R21, 0x8, R8 ;  /* 0x0000000815177824 */ /* 0x000fc400078e0208 */
[----:B------:R-:W-:-:S07]  /*0da0*/  IMAD R6, R21, 0xc, R8 ;  /* 0x0000000c15067824 */ /* 0x000fce00078e0208 */
.L_x_40:
[----:B------:R-:W-:-:S05]  /*0db0*/  IADD3 R18, P0, PT, R25, R10, RZ ;  /* 0x0000000a19127210 */ /* 0x000fca0007f1e0ff */
[----:B------:R-:W-:Y:S01]  /*0dc0*/  IMAD.X R19, R7, 0x1, R12, P0 ;  /* 0x0000000107137824 */ /* 0x000fe200000e060c */
[----:B------:R-:W-:-:S04]  /*0dd0*/  IADD3 R16, P0, PT, R25, R20, RZ ;  /* 0x0000001419107210 */ /* 0x000fc80007f1e0ff */
[----:B------:R-:W-:Y:S01]  /*0de0*/  @!PT LDS RZ, [RZ] ;  /* 0x00000000fffff984 */ /* 0x000fe20000000800 */
[----:B------:R-:W-:Y:S01]  /*0df0*/  @!PT LDS RZ, [RZ] ;  /* 0x00000000fffff984 */ /* 0x000fe20000000800 */
[----:B------:R-:W-:Y:S01]  /*0e00*/  @!PT LDS RZ, [RZ] ;  /* 0x00000000fffff984 */ /* 0x000fe20000000800 */
[----:B------:R1:W-:Y:S01]  /*0e10*/  LDGSTS.E [R8], desc[UR20][R18.64] ;  /* 0x0000000012087fae */ /* 0x0003e2000b9a1014 */
[----:B------:R-:W-:-:S05]  /*0e20*/  IMAD.X R17, R7, 0x1, R26, P0 ;  /* 0x0000000107117824 */ /* 0x000fca00000e061a */
[----:B------:R2:W-:Y:S01]  /*0e30*/  LDGSTS.E [R22], desc[UR20][R16.64] ;  /* 0x0000000010167fae */ /* 0x0005e2000b9a1014 */
[----:B-1----:R-:W-:Y:S01]  /*0e40*/  IMAD R8, R21, 0x10, R8 ;  /* 0x0000001015087824 */ /* 0x002fe200078e0208 */
[----:B--2---:R-:W-:Y:S01]  /*0e50*/  IADD3 R16, P0, PT, R25, R13, RZ ;  /* 0x0000000d19107210 */ /* 0x004fe20007f1e0ff */
[----:B------:R-:W-:-:S04]  /*0e60*/  IMAD R22, R21, 0x10, R22 ;  /* 0x0000001015167824 */ /* 0x000fc800078e0216 */
[----:B------:R-:W-:Y:S01]  /*0e70*/  IMAD.X R17, R7, 0x1, R24, P0 ;  /* 0x0000000107117824 */ /* 0x000fe200000e0618 */
[----:B------:R-:W-:-:S04]  /*0e80*/  IADD3 R18, P0, PT, R25, R14, RZ ;  /* 0x0000000e19127210 */ /* 0x000fc80007f1e0ff */
[----:B------:R1:W-:Y:S01]  /*0e90*/  LDGSTS.E [R23], desc[UR20][R16.64] ;  /* 0x0000000010177fae */ /* 0x0003e2000b9a1014 */
[----:B------:R-:W-:Y:S01]  /*0ea0*/  IMAD.X R19, R7, 0x1, R28, P0 ;  /* 0x0000000107137824 */ /* 0x000fe200000e061c */
[----:B------:R-:W-:-:S04]  /*0eb0*/  IADD3 R27, P0, PT, R9, R27, RZ ;  /* 0x0000001b091b7210 */ /* 0x000fc80007f1e0ff */
[----:B------:R2:W-:Y:S01]  /*0ec0*/  LDGSTS.E [R6], desc[UR20][R18.64] ;  /* 0x0000000012067fae */ /* 0x0005e2000b9a1014 */
[----:B------:R-:W-:Y:S01]  /*0ed0*/  IMAD.X R4, R11, 0x1, R4, P0 ;  /* 0x000000010b047824 */ /* 0x000fe200000e0604 */
[----:B------:R-:W-:-:S04]  /*0ee0*/  ISETP.GE.U32.AND P0, PT, R27, UR7, PT ;  /* 0x000000071b007c0c */ /* 0x000fc8000bf06070 */
[----:B------:R-:W-:Y:S01]  /*0ef0*/  ISETP.GE.U32.AND.EX P0, PT, R4, UR13, PT, P0 ;  /* 0x0000000d04007c0c */ /* 0x000fe2000bf06100 */
[----:B-1----:R-:W-:Y:S01]  /*0f00*/  IMAD.MOV.U32 R16, RZ, RZ, R25 ;  /* 0x000000ffff107224 */ /* 0x002fe200078e0019 */
[----:B------:R-:W-:Y:S02]  /*0f10*/  MOV R17, R7 ;  /* 0x0000000700117202 */ /* 0x000fe40000000f00 */
[C---:B------:R-:W-:Y:S01]  /*0f20*/  LEA R23, R21.reuse, R23, 0x4 ;  /* 0x0000001715177211 */ /* 0x040fe200078e20ff */
[----:B--2---:R-:W-:Y:S02]  /*0f30*/  IMAD R6, R21, 0x10, R6 ;  /* 0x0000001015067824 */ /* 0x004fe400078e0206 */
[----:B------:R-:W-:-:S04]  /*0f40*/  IMAD.WIDE.U32 R16, R5, 0x10, R16 ;  /* 0x0000001005107825 */ /* 0x000fc800078e0010 */
[----:B------:R-:W-:Y:S02]  /*0f50*/  IMAD.MOV.U32 R25, RZ, RZ, R16 ;  /* 0x000000ffff197224 */ /* 0x000fe400078e0010 */
[----:B------:R-:W-:Y:S01]  /*0f60*/  IMAD.MOV.U32 R7, RZ, RZ, R17 ;  /* 0x000000ffff077224 */ /* 0x000fe200078e0011 */
[----:B------:R-:W-:Y:S06]  /*0f70*/  @!P0 BRA `(.L_x_40) ;  /* 0xfffffffc008c8947 */ /* 0x000fec000383ffff */
.L_x_33:
[----:B------:R-:W-:Y:S05]  /*0f80*/  BSYNC.RECONVERGENT B0 ;  /* 0x0000000000007941 */ /* 0x000fea0003800200 */
.L_x_32:
[----:B------:R-:W-:Y:S01]  /*0f90*/  IMAD.U32 R4, RZ, RZ, UR13 ;  /* 0x0000000dff047e24 */ /* 0x000fe2000f8e00ff */
[----:B------:R-:W-:Y:S01]  /*0fa0*/  ISETP.LT.U32.AND P0, PT, R2, UR7, PT ;  /* 0x0000000702007c0c */ /* 0x000fe2000bf01070 */
[----:B------:R-:W0:Y:S01]  /*0fb0*/  LDGDEPBAR ;  /* 0x00000000000079af */ /* 0x000e220000000000 */
[----:B------:R-:W-:Y:S02]  /*0fc0*/  BSSY.RECONVERGENT B0, `(.L_x_41) ;  /* 0x000009f000007945 */ /* 0x000fe40003800200 */
[----:B------:R-:W-:-:S13]  /*0fd0*/  ISETP.GT.U32.AND.EX P0, PT, R4, R3, PT, P0 ;  /* 0x000000030400720c */ /* 0x000fda0003f04100 */
[----:B------:R-:W-:Y:S05]  /*0fe0*/  @!P0 BRA `(.L_x_42) ;  /* 0x0000000800708947 */ /* 0x000fea0003800000 */
[----:B------:R-:W-:Y:S01]  /*0ff0*/  IMAD.IADD R9, R5, 0x1, R2 ;  /* 0x0000000105097824 */ /* 0x000fe200078e0202 */
[----:B------:R-:W-:Y:S01]  /*1000*/  MOV R6, UR7 ;  /* 0x0000000700067c02 */ /* 0x000fe20008000f00 */
[----:B------:R-:W-:Y:S01]  /*1010*/  IMAD.U32 R4, RZ, RZ, UR13 ;  /* 0x0000000dff047e24 */ /* 0x000fe2000f8e00ff */
[----:B------:R-:W-:Y:S01]  /*1020*/  BSSY.RECONVERGENT B1, `(.L_x_43) ;  /* 0x0000027000017945 */ /* 0x000fe20003800200 */
[----:B------:R-:W-:Y:S01]  /*1030*/  IMAD.U32 R7, RZ, RZ, UR13 ;  /* 0x0000000dff077e24 */ /* 0x000fe2000f8e00ff */
[C---:B------:R-:W-:Y:S01]  /*1040*/  ISETP.LT.U32.AND P0, PT, R9.reuse, UR7, PT ;  /* 0x0000000709007c0c */ /* 0x040fe2000bf01070 */
[----:B------:R-:W-:Y:S01]  /*1050*/  IMAD.U32 R10, RZ, RZ, UR13 ;  /* 0x0000000dff0a7e24 */ /* 0x000fe2000f8e00ff */
[----:B------:R-:W-:Y:S02]  /*1060*/  ISETP.LT.U32.AND P1, PT, R9, UR7, PT ;  /* 0x0000000709007c0c */ /* 0x000fe4000bf21070 */
[----:B------:R-:W-:Y:S02]  /*1070*/  ISETP.GT.U32.AND.EX P0, PT, R4, RZ, PT, P0 ;  /* 0x000000ff0400720c */ /* 0x000fe40003f04100 */
[----:B------:R-:W-:Y:S01]  /*1080*/  ISETP.GT.U32.AND.EX P1, PT, R7, RZ, PT, P1 ;  /* 0x000000ff0700720c */ /* 0x000fe20003f24110 */
[----:B------:R-:W-:Y:S01]  /*1090*/  IMAD.MOV.U32 R7, RZ, RZ, -0x1 ;  /* 0xffffffffff077424 */ /* 0x000fe200078e00ff */
        /* <DEDUP_REMOVED lines=12> */
[----:B-1----:R-:W-:-:S06]  /*1160*/  VIADD R7, R10, 0xffffffe ;  /* 0x0ffffffe0a077836 */ /* 0x002fcc0000000000 */
[----:B------:R-:W1:Y:S02]  /*1170*/  F2I.FTZ.U32.TRUNC.NTZ R7, R7 ;  /* 0x0000000700077305 */ /* 0x000e64000021f000 */
[----:B-1----:R-:W-:-:S04]  /*1180*/  IMAD R11, R11, R7, RZ ;  /* 0x000000070b0b7224 */ /* 0x002fc800078e02ff */
[----:B------:R-:W-:-:S06]  /*1190*/  IMAD.HI.U32 R6, R7, R11, R6 ;  /* 0x0000000b07067227 */ /* 0x000fcc00078e0006 */
[----:B------:R-:W-:-:S05]  /*11a0*/  IMAD.HI.U32 R8, R6, R9, RZ ;  /* 0x0000000906087227 */ /* 0x000fca00078e00ff */
[----:B------:R-:W-:-:S05]  /*11b0*/  IADD3 R6, PT, PT, -R8, RZ, RZ ;  /* 0x000000ff08067210 */ /* 0x000fca0007ffe1ff */
[----:B------:R-:W-:Y:S02]  /*11c0*/  IMAD R6, R5, R6, R9 ;  /* 0x0000000605067224 */ /* 0x000fe400078e0209 */
[----:B------:R-:W-:-:S03]  /*11d0*/  IMAD.MOV.U32 R9, RZ, RZ, RZ ;  /* 0x000000ffff097224 */ /* 0x000fc600078e00ff */
[----:B------:R-:W-:-:S13]  /*11e0*/  ISETP.GE.U32.AND P0, PT, R6, R5, PT ;  /* 0x000000050600720c */ /* 0x000fda0003f06070 */
[----:B------:R-:W-:Y:S02]  /*11f0*/  @P0 IMAD.IADD R6, R6, 0x1, -R5 ;  /* 0x0000000106060824 */ /* 0x000fe400078e0a05 */
[----:B------:R-:W-:-:S03]  /*1200*/  @P0 VIADD R8, R8, 0x1 ;  /* 0x0000000108080836 */ /* 0x000fc60000000000 */
[----:B------:R-:W-:-:S13]  /*1210*/  ISETP.GE.U32.AND P1, PT, R6, R5, PT ;  /* 0x000000050600720c */ /* 0x000fda0003f26070 */
[----:B------:R-:W-:Y:S01]  /*1220*/  @P1 VIADD R8, R8, 0x1 ;  /* 0x0000000108081836 */ /* 0x000fe20000000000 */
[----:B------:R-:W-:Y:S01]  /*1230*/  @!P2 LOP3.LUT R8, RZ, R5, RZ, 0x33, !PT ;  /* 0x00000005ff08a212 */ /* 0x000fe200078e33ff */
[----:B------:R-:W-:Y:S06]  /*1240*/  BRA `(.L_x_45) ;  /* 0x0000000000107947 */ /* 0x000fec0003800000 */
.L_x_44:
[----:B------:R-:W-:-:S07]  /*1250*/  MOV R8, 0x1270 ;  /* 0x0000127000087802 */ /* 0x000fce0000000f00 */
[----:B------:R-:W-:Y:S05]  /*1260*/  CALL.REL.NOINC `($__internal_1_$__cuda_sm20_div_u64) ;  /* 0x0000000800ec7944 */ /* 0x000fea0003c00000 */
[----:B------:R-:W-:Y:S01]  /*1270*/  IMAD.MOV.U32 R8, RZ, RZ, R6 ;  /* 0x000000ffff087224 */ /* 0x000fe200078e0006 */
[----:B------:R-:W-:-:S07]  /*1280*/  MOV R9, R7 ;  /* 0x0000000700097202 */ /* 0x000fce0000000f00 */
.L_x_45:
[----:B------:R-:W-:Y:S05]  /*1290*/  BSYNC.RECONVERGENT B1 ;  /* 0x0000000000017941 */ /* 0x000fea0003800200 */
.L_x_43:
[----:B------:R-:W-:Y:S01]  /*12a0*/  IADD3 R4, P0, PT, R8, R4, RZ ;  /* 0x0000000408047210 */ /* 0x000fe20007f1e0ff */
[----:B------:R-:W1:Y:S01]  /*12b0*/  LDC R6, c[0x0][0x3b0] ;  /* 0x0000ec00ff067b82 */ /* 0x000e620000000800 */
[----:B------:R-:W-:Y:S02]  /*12c0*/  BSSY.RECONVERGENT B1, `(.L_x_46) ;  /* 0x0000031000017945 */ /* 0x000fe40003800200 */
[C---:B------:R-:W-:Y:S01]  /*12d0*/  LOP3.LUT R7, R4.reuse, 0x3, RZ, 0xc0, !PT ;  /* 0x0000000304077812 */ /* 0x040fe200078ec0ff */
[----:B------:R-:W-:Y:S01]  /*12e0*/  IMAD.X R8, RZ, RZ, R9, P0 ;  /* 0x000000ffff087224 */ /* 0x000fe200000e0609 */
[----:B------:R-:W-:Y:S02]  /*12f0*/  ISETP.GE.U32.AND P0, PT, R4, 0x3, PT ;  /* 0x000000030400780c */ /* 0x000fe40003f06070 */
[----:B------:R-:W-:Y:S02]  /*1300*/  ISETP.NE.U32.AND P1, PT, R7, 0x3, PT ;  /* 0x000000030700780c */ /* 0x000fe40003f25070 */
[----:B------:R-:W-:Y:S01]  /*1310*/  ISETP.GE.U32.AND.EX P0, PT, R8, RZ, PT, P0 ;  /* 0x000000ff0800720c */ /* 0x000fe20003f06100 */
[----:B------:R-:W-:Y:S01]  /*1320*/  IMAD.U32 R8, RZ, RZ, UR22 ;  /* 0x00000016ff087e24 */ /* 0x000fe2000f8e00ff */
[----:B------:R-:W-:-:S04]  /*1330*/  ISETP.NE.AND.EX P1, PT, RZ, RZ, PT, P1 ;  /* 0x000000ffff00720c */ /* 0x000fc80003f25310 */
[----:B------:R-:W-:Y:S02]  /*1340*/  SHF.R.S32.HI R8, RZ, 0x1f, R8 ;  /* 0x0000001fff087819 */ /* 0x000fe40000011408 */
[----:B-1----:R-:W-:-:S07]  /*1350*/  SHF.R.S32.HI R16, RZ, 0x1f, R6 ;  /* 0x0000001fff107819 */ /* 0x002fce0000011406 */
[----:B------:R-:W-:Y:S05]  /*1360*/  @!P1 BRA `(.L_x_47) ;  /* 0x0000000000989947 */ /* 0x000fea0003800000 */
[----:B------:R-:W1:Y:S01]  /*1370*/  S2UR UR8, SR_CgaCtaId ;  /* 0x00000000000879c3 */ /* 0x000e620000008800 */
[----:B------:R-:W2:Y:S01]  /*1380*/  LDCU.64 UR14, c[0x0][0x3a8] ;  /* 0x00007500ff0e77ac */ /* 0x000ea20008000a00 */
[----:B------:R-:W-:Y:S02]  /*1390*/  IMAD.U32 R7, RZ, RZ, UR22 ;  /* 0x00000016ff077e24 */ /* 0x000fe4000f8e00ff */
[----:B------:R-:W-:Y:S01]  /*13a0*/  VIADD R9, R4, 0x1 ;  /* 0x0000000104097836 */ /* 0x000fe20000000000 */
[----:B------:R-:W-:Y:S01]  /*13b0*/  UMOV UR5, 0x400 ;  /* 0x0000040000057882 */ /* 0x000fe20000000000 */
[----:B------:R-:W-:Y:S01]  /*13c0*/  USHF.L.U32 UR9, UR22, 0x2, URZ ;  /* 0x0000000216097899 */ /* 0x000fe200080006ff */
[----:B------:R-:W-:Y:S01]  /*13d0*/  SHF.L.U64.HI R4, R7, 0x2, R8 ;  /* 0x0000000207047819 */ /* 0x000fe20000010208 */
[----:B------:R-:W3:Y:S01]  /*13e0*/  LDC R11, c[0x0][0x384] ;  /* 0x0000e100ff0b7b82 */ /* 0x000ee20000000800 */
[----:B------:R-:W-:Y:S01]  /*13f0*/  UIADD3 UR5, UPT, UPT, UR5, 0x80, URZ ;  /* 0x0000008005057890 */ /* 0x000fe2000fffe0ff */
[----:B------:R-:W-:Y:S01]  /*1400*/  LOP3.LUT R9, R9, 0x3, RZ, 0xc0, !PT ;  /* 0x0000000309097812 */ /* 0x000fe200078ec0ff */
[----:B------:R-:W-:Y:S01]  /*1410*/  IMAD R10, R0, UR11, RZ ;  /* 0x0000000b000a7c24 */ /* 0x000fe2000f8e02ff */
[----:B------:R-:W-:-:S02]  /*1420*/  LEA R7, P1, R2, UR9, 0x2 ;  /* 0x0000000902077c11 */ /* 0x000fc4000f8210ff */
[----:B------:R-:W-:Y:S01]  /*1430*/  IADD3 R9, P3, PT, RZ, -R9, RZ ;  /* 0x80000009ff097210 */ /* 0x000fe20007f7e0ff */
[----:B------:R-:W-:Y:S01]  /*1440*/  IMAD R14, R10, UR10, RZ ;  /* 0x0000000a0a0e7c24 */ /* 0x000fe2000f8e02ff */
[----:B------:R-:W-:Y:S02]  /*1450*/  LEA.HI.X R13, R2, R4, R3, 0x2, P1 ;  /* 0x00000004020d7211 */ /* 0x000fe400008f1403 */
[----:B--2---:R-:W-:-:S04]  /*1460*/  IADD3 R12, P1, P2, R7, UR14, R6 ;  /* 0x0000000e070c7c10 */ /* 0x004fc8000fa3e006 */
[----:B------:R-:W-:Y:S01]  /*1470*/  IADD3.X R13, PT, PT, R13, UR15, R16, P1, P2 ;  /* 0x0000000f0d0d7c10 */ /* 0x000fe20008fe4410 */
[----:B-1----:R-:W-:-:S06]  /*1480*/  ULEA UR5, UR8, UR5, 0x18 ;  /* 0x0000000508057291 */ /* 0x002fcc000f8ec0ff */
[----:B------:R-:W-:-:S05]  /*1490*/  VIADD R4, R6, UR5 ;  /* 0x0000000506047c36 */ /* 0x000fca0008000000 */
[----:B---3--:R-:W-:Y:S01]  /*14a0*/  LEA R7, R11, R4, 0x9 ;  /* 0x000000040b077211 */ /* 0x008fe200078e48ff */
[----:B------:R-:W-:-:S04]  /*14b0*/  IMAD.X R4, RZ, RZ, -0x1, P3 ;  /* 0xffffffffff047424 */ /* 0x000fc800018e06ff */
[----:B------:R-:W-:-:S07]  /*14c0*/  IMAD R7, R2, 0x4, R7 ;  /* 0x0000000402077824 */ /* 0x000fce00078e0207 */
.L_x_48:
        /* <DEDUP_REMOVED lines=16> */
.L_x_47:
[----:B------:R-:W-:Y:S05]  /*15d0*/  BSYNC.RECONVERGENT B1 ;  /* 0x0000000000017941 */ /* 0x000fea0003800200 */
.L_x_46:
[----:B------:R-:W-:Y:S05]  /*15e0*/  @!P0 BRA `(.L_x_42) ;  /* 0x0000000000f08947 */ /* 0x000fea0003800000 */
[----:B------:R-:W1:Y:S01]  /*15f0*/  S2UR UR8, SR_CgaCtaId ;  /* 0x00000000000879c3 */ /* 0x000e620000008800 */
[----:B------:R-:W2:Y:S01]  /*1600*/  LDCU.64 UR14, c[0x0][0x3a8] ;  /* 0x00007500ff0e77ac */ /* 0x000ea20008000a00 */
[----:B------:R-:W-:Y:S01]  /*1610*/  IMAD.U32 R9, RZ, RZ, UR22 ;  /* 0x00000016ff097e24 */ /* 0x000fe2000f8e00ff */
[----:B------:R-:W-:Y:S01]  /*1620*/  SHF.L.U32 R17, R5, 0x2, RZ ;  /* 0x0000000205117819 */ /* 0x000fe200000006ff */
[----:B------:R-:W-:Y:S01]  /*1630*/  IMAD R22, R0, UR11, RZ ;  /* 0x0000000b00167c24 */ /* 0x000fe2000f8e02ff */
[----:B------:R-:W-:Y:S01]  /*1640*/  UMOV UR5, 0x400 ;  /* 0x0000040000057882 */ /* 0x000fe20000000000 */
[----:B------:R-:W-:Y:S01]  /*1650*/  SHF.R.U32.HI R20, RZ, 0x1e, R5 ;  /* 0x0000001eff147819 */ /* 0x000fe20000011605 */
[----:B------:R-:W-:Y:S01]  /*1660*/  UIADD3 UR5, UPT, UPT, UR5, 0x80, URZ ;  /* 0x0000008005057890 */ /* 0x000fe2000fffe0ff */
[----:B------:R-:W3:Y:S01]  /*1670*/  LDC R7, c[0x0][0x384] ;  /* 0x0000e100ff077b82 */ /* 0x000ee20000000800 */
[----:B------:R-:W-:Y:S01]  /*1680*/  SHF.L.U64.HI R18, R9, 0x2, R8 ;  /* 0x0000000209127819 */ /* 0x000fe20000010208 */
[----:B------:R-:W-:Y:S01]  /*1690*/  IMAD R22, R22, UR10, RZ ;  /* 0x0000000a16167c24 */ /* 0x000fe2000f8e02ff */
[----:B--2---:R-:W-:-:S04]  /*16a0*/  IADD3 R4, P0, PT, R6, UR14, RZ ;  /* 0x0000000e06047c10 */ /* 0x004fc8000ff1e0ff */
[----:B------:R-:W-:Y:S01]  /*16b0*/  IADD3.X R16, PT, PT, R16, UR15, RZ, P0, !PT ;  /* 0x0000000f10107c10 */ /* 0x000fe200087fe4ff */
[----:B-1----:R-:W-:Y:S02]  /*16c0*/  ULEA UR5, UR8, UR5, 0x18 ;  /* 0x0000000508057291 */ /* 0x002fe4000f8ec0ff */
[----:B------:R-:W-:-:S04]  /*16d0*/  USHF.L.U32 UR8, UR22, 0x2, URZ ;  /* 0x0000000216087899 */ /* 0x000fc800080006ff */
[----:B------:R-:W-:Y:S01]  /*16e0*/  VIADD R6, R6, UR5 ;  /* 0x0000000506067c36 */ /* 0x000fe20008000000 */
[----:B------:R-:W-:-:S03]  /*16f0*/  UMOV UR5, URZ ;  /* 0x000000ff00057c82 */ /* 0x000fc60008000000 */
[----:B---3--:R-:W-:Y:S01]  /*1700*/  IMAD R23, R7, 0x200, R6 ;  /* 0x0000020007177824 */ /* 0x008fe200078e0206 */
[----:B------:R-:W-:-:S03]  /*1710*/  IADD3 R6, P0, PT, R2, UR22, RZ ;  /* 0x0000001602067c10 */ /* 0x000fc6000ff1e0ff */
[----:B------:R-:W-:Y:S02]  /*1720*/  IMAD R23, R2, 0x4, R23 ;  /* 0x0000000402177824 */ /* 0x000fe400078e0217 */
[----:B------:R-:W-:Y:S01]  /*1730*/  IMAD.X R7, R8, 0x1, R3, P0 ;  /* 0x0000000108077824 */ /* 0x000fe200000e0603 */
[----:B------:R-:W-:Y:S01]  /*1740*/  LEA R0, P0, R2, UR8, 0x2 ;  /* 0x0000000802007c11 */ /* 0x000fe2000f8010ff */
[C-C-:B------:R-:W-:Y:S01]  /*1750*/  IMAD R25, R22.reuse, 0x4, R23.reuse ;  /* 0x0000000416197824 */ /* 0x140fe200078e0217 */
[C---:B------:R-:W-:Y:S01]  /*1760*/  LEA R27, R22.reuse, R23, 0x3 ;  /* 0x00000017161b7211 */ /* 0x040fe200078e18ff */
[----:B------:R-:W-:Y:S01]  /*1770*/  IMAD R29, R22, 0xc, R23 ;  /* 0x0000000c161d7824 */ /* 0x000fe200078e0217 */
[C---:B------:R-:W-:Y:S01]  /*1780*/  SHF.L.U64.HI R7, R6.reuse, 0x2, R7 ;  /* 0x0000000206077819 */ /* 0x040fe20000010207 */
[----:B------:R-:W-:Y:S01]  /*1790*/  IMAD.SHL.U32 R6, R6, 0x4, RZ ;  /* 0x0000000406067824 */ /* 0x000fe200078e00ff */
[----:B------:R-:W-:Y:S02]  /*17a0*/  LEA.HI.X R18, R2, R18, R3, 0x2, P0 ;  /* 0x0000001202127211 */ /* 0x000fe400000f1403 */
[-C--:B------:R-:W-:Y:S01]  /*17b0*/  IADD3 R21, P0, PT, R17, R0.reuse, RZ ;  /* 0x0000000011157210 */ /* 0x080fe20007f1e0ff */
[C---:B------:R-:W-:Y:S01]  /*17c0*/  IMAD.WIDE.U32 R6, R5.reuse, 0xc, R6 ;  /* 0x0000000c05067825 */ /* 0x040fe200078e0006 */
[----:B------:R-:W-:-:S03]  /*17d0*/  LEA R19, P1, R5, R0, 0x3 ;  /* 0x0000000005137211 */ /* 0x000fc600078218ff */
[----:B------:R-:W-:Y:S01]  /*17e0*/  IMAD.X R24, R20, 0x1, R18, P0 ;  /* 0x0000000114187824 */ /* 0x000fe200000e0612 */
[----:B------:R-:W-:Y:S01]  /*17f0*/  LEA.HI.X R26, R5, R18, RZ, 0x3, P1 ;  /* 0x00000012051a7211 */ /* 0x000fe200008f1cff */
[----:B------:R-:W-:-:S08]  /*1800*/  VIADD R28, R7, UR5 ;  /* 0x00000005071c7c36 */ /* 0x000fd00008000000 */
.L_x_49:
[C---:B------:R-:W-:Y:S02]  /*1810*/  IADD3 R12, P0, PT, R4.reuse, R0, RZ ;  /* 0x00000000040c7210 */ /* 0x040fe40007f1e0ff */
[----:B------:R-:W-:-:S03]  /*1820*/  IADD3 R8, P1, PT, R4, R21, RZ ;  /* 0x0000001504087210 */ /* 0x000fc60007f3e0ff */
[----:B------:R-:W-:Y:S01]  /*1830*/  IMAD.X R13, R16, 0x1, R18, P0 ;  /* 0x00000001100d7824 */ /* 0x000fe200000e0612 */
[----:B------:R-:W-:Y:S01]  /*1840*/  IADD3 R10, P0, PT, R4, R19, RZ ;  /* 0x00000013040a7210 */ /* 0x000fe20007f1e0ff */
[----:B------:R-:W-:Y:S01]  /*1850*/  IMAD.X R9, R16, 0x1, R24, P1 ;  /* 0x0000000110097824 */ /* 0x000fe200008e0618 */
[----:B------:R-:W-:Y:S02]  /*1860*/  IADD3 R14, P1, PT, R4, R6, RZ ;  /* 0x00000006040e7210 */ /* 0x000fe40007f3e0ff */
[----:B------:R-:W-:Y:S01]  /*1870*/  @!PT LDS RZ, [RZ] ;  /* 0x00000000fffff984 */ /* 0x000fe20000000800 */
[----:B------:R-:W-:Y:S01]  /*1880*/  @!PT LDS RZ, [RZ] ;  /* 0x00000000fffff984 */ /* 0x000fe20000000800 */
[----:B------:R-:W-:Y:S01]  /*1890*/  @!PT LDS RZ, [RZ] ;  /* 0x00000000fffff984 */ /* 0x000fe20000000800 */
[----:B------:R1:W-:Y:S01]  /*18a0*/  LDGSTS.E [R23+0x80], desc[UR20][R12.64] ;  /* 0x000800000c177fae */ /* 0x0003e2000b9a1014 */
[C---:B------:R-:W-:Y:S01]  /*18b0*/  IMAD.X R11, R16.reuse, 0x1, R26, P0 ;  /* 0x00000001100b7824 */ /* 0x040fe200000e061a */
[----:B------:R-:W-:Y:S01]  /*18c0*/  IADD3 R2, P0, PT, R17, R2, RZ ;  /* 0x0000000211027210 */ /* 0x000fe20007f1e0ff */
[----:B------:R-:W-:Y:S01]  /*18d0*/  IMAD.X R15, R16, 0x1, R28, P1 ;  /* 0x00000001100f7824 */ /* 0x000fe200008e061c */
[C---:B------:R-:W-:Y:S01]  /*18e0*/  LEA R4, P1, R5.reuse, R4, 0x4 ;  /* 0x0000000405047211 */ /* 0x040fe200078220ff */
[----:B------:R2:W-:Y:S02]  /*18f0*/  LDGSTS.E [R25+0x80], desc[UR20][R8.64] ;  /* 0x0008000008197fae */ /* 0x0005e4000b9a1014 */
[----:B------:R-:W-:Y:S01]  /*1900*/  IMAD.X R3, R20, 0x1, R3, P0 ;  /* 0x0000000114037824 */ /* 0x000fe200000e0603 */
[----:B------:R-:W-:Y:S01]  /*1910*/  ISETP.GE.U32.AND P0, PT, R2, UR7, PT ;  /* 0x0000000702007c0c */ /* 0x000fe2000bf06070 */
[----:B------:R3:W-:Y:S01]  /*1920*/  LDGSTS.E [R27+0x80], desc[UR20][R10.64] ;  /* 0x000800000a1b7fae */ /* 0x0007e2000b9a1014 */
[----:B------:R-:W-:-:S02]  /*1930*/  LEA.HI.X R16, R5, R16, RZ, 0x4, P1 ;  /* 0x0000001005107211 */ /* 0x000fc400008f24ff */
[----:B------:R-:W-:Y:S01]  /*1940*/  ISETP.GE.U32.AND.EX P0, PT, R3, UR13, PT, P0 ;  /* 0x0000000d03007c0c */ /* 0x000fe2000bf06100 */
[----:B------:R4:W-:Y:S01]  /*1950*/  LDGSTS.E [R29+0x80], desc[UR20][R14.64] ;  /* 0x000800000e1d7fae */ /* 0x0009e2000b9a1014 */
[C---:B-1----:R-:W-:Y:S01]  /*1960*/  LEA R23, R22.reuse, R23, 0x4 ;  /* 0x0000001716177211 */ /* 0x042fe200078e20ff */
[C---:B--2---:R-:W-:Y:S02]  /*1970*/  IMAD R25, R22.reuse, 0x10, R25 ;  /* 0x0000001016197824 */ /* 0x044fe400078e0219 */
[C---:B---3--:R-:W-:Y:S02]  /*1980*/  IMAD R27, R22.reuse, 0x10, R27 ;  /* 0x00000010161b7824 */ /* 0x048fe400078e021b */
[----:B----4-:R-:W-:-:S06]  /*1990*/  IMAD R29, R22, 0x10, R29 ;  /* 0x00000010161d7824 */ /* 0x010fcc00078e021d */
[----:B------:R-:W-:Y:S05]  /*19a0*/  @!P0 BRA `(.L_x_49) ;  /* 0xfffffffc00988947 */ /* 0x000fea000383ffff */
.L_x_42:
[----:B------:R-:W-:Y:S05]  /*19b0*/  BSYNC.RECONVERGENT B0 ;  /* 0x0000000000007941 */ /* 0x000fea0003800200 */
.L_x_41:
[----:B------:R-:W0:Y:S01]  /*19c0*/  LDGDEPBAR ;  /* 0x00000000000079af */ /* 0x000e220000000000 */
[----:B------:R-:W-:-:S04]  /*19d0*/  DEPBAR.LE SB0, 0x0 ;  /* 0x000080000000791a */ /* 0x000fc80000000000 */
[----:B------:R-:W-:Y:S06]  /*19e0*/  BAR.SYNC.DEFER_BLOCKING 0x0 ;  /* 0x0000000000007b1d */ /* 0x000fec0000010000 */
.L_x_31:
[----:B------:R-:W-:-:S09]  /*19f0*/  UISETP.GT.AND UP0, UPT, UR24, UR6, UPT ;  /* 0x000000061800728c */ /* 0x000fd2000bf04270 */
[----:B------:R-:W-:Y:S05]  /*1a00*/  BRA.U UP0, `(.L_x_50) ;  /* 0x0000000100807547 */ /* 0x000fea000b800000 */
        /* <DEDUP_REMOVED lines=10> */
[----:B----4-:R-:W-:Y:S01]  /*1ab0*/  UIMAD.WIDE UR4, UR22, 0x4, UR4 ;  /* 0x00000004160478a5 */ /* 0x010fe2000f8e0204 */
[----:B--2---:R-:W-:-:S03]  /*1ac0*/  IMAD R0, R3, 0x200, R0 ;  /* 0x0000020003007824 */ /* 0x004fc600078e0200 */
[----:B-1----:R-:W-:Y:S02]  /*1ad0*/  LEA R7, R7, R2, 0x18 ;  /* 0x0000000207077211 */ /* 0x002fe400078ec0ff */
[C---:B---3--:R-:W-:Y:S02]  /*1ae0*/  LEA R2, R5.reuse, UR6, 0x2 ;  /* 0x0000000605027c11 */ /* 0x048fe4000f8e10ff */
[----:B------:R-:W-:-:S03]  /*1af0*/  LEA R0, R5, R0, 0x2 ;  /* 0x0000000005007211 */ /* 0x000fc600078e10ff */
[----:B------:R-:W-:Y:S01]  /*1b00*/  IMAD.IADD R6, R7, 0x1, R2 ;  /* 0x0000000107067824 */ /* 0x000fe200078e0202 */
[----:B------:R-:W-:Y:S01]  /*1b10*/  IADD3 R4, PT, PT, R0, 0x80, R7 ;  /* 0x0000008000047810 */ /* 0x000fe20007ffe007 */
[----:B------:R-:W-:-:S07]  /*1b20*/  IMAD.MOV R0, RZ, RZ, -R3 ;  /* 0x000000ffff007224 */ /* 0x000fce00078e0a03 */
.L_x_51:
[----:B-1----:R-:W-:Y:S01]  /*1b30*/  LDS R7, [R6] ;  /* 0x0000000006077984 */ /* 0x002fe20000000800 */
[----:B------:R-:W-:Y:S02]  /*1b40*/  VIADD R0, R0, 0x1 ;  /* 0x0000000100007836 */ /* 0x000fe40000000000 */
[----:B------:R-:W-:Y:S01]  /*1b50*/  IMAD.U32 R2, RZ, RZ, UR4 ;  /* 0x00000004ff027e24 */ /* 0x000fe2000f8e00ff */
[----:B------:R-:W1:Y:S01]  /*1b60*/  LDS R8, [R4] ;  /* 0x0000000004087984 */ /* 0x000e620000000800 */
[----:B------:R-:W-:Y:S01]  /*1b70*/  IMAD.U32 R3, RZ, RZ, UR5 ;  /* 0x00000005ff037e24 */ /* 0x000fe2000f8e00ff */
[----:B------:R-:W-:Y:S01]  /*1b80*/  ISETP.NE.AND P0, PT, R0, RZ, PT ;  /* 0x000000ff0000720c */ /* 0x000fe20003f05270 */
[----:B------:R-:W-:-:S04]  /*1b90*/  IMAD.WIDE R2, R5, 0x4, R2 ;  /* 0x0000000405027825 */ /* 0x000fc800078e0202 */
[----:B-1----:R-:W-:-:S05]  /*1ba0*/  FADD R7, R7, R8 ;  /* 0x0000000807077221 */ /* 0x002fca0000000000 */
[----:B------:R1:W-:Y:S03]  /*1bb0*/  STG.E desc[UR20][R2.64], R7 ;  /* 0x0000000702007986 */ /* 0x0003e6000c101914 */
[----:B------:R-:W-:Y:S05]  /*1bc0*/  @!P0 EXIT ;  /* 0x000000000000894d */ /* 0x000fea0003800000 */
[----:B------:R-:W-:Y:S01]  /*1bd0*/  IADD3 R4, PT, PT, R4, 0x200, RZ ;  /* 0x0000020004047810 */ /* 0x000fe20007ffe0ff */
[----:B------:R-:W-:Y:S02]  /*1be0*/  VIADD R6, R6, 0x200 ;  /* 0x0000020006067836 */ /* 0x000fe40000000000 */
[----:B------:R-:W-:Y:S01]  /*1bf0*/  VIADD R5, R5, 0x80 ;  /* 0x0000008005057836 */ /* 0x000fe20000000000 */
[----:B------:R-:W-:Y:S06]  /*1c00*/  BRA `(.L_x_51) ;  /* 0xfffffffc00c87947 */ /* 0x000fec000383ffff */
.L_x_50:
[----:B------:R-:W1:Y:S02]  /*1c10*/  LDC R0, c[0x0][0x384] ;  /* 0x0000e100ff007b82 */ /* 0x000e640000000800 */
[----:B-1----:R-:W-:-:S13]  /*1c20*/  ISETP.GE.AND P0, PT, R0, 0x1, PT ;  /* 0x000000010000780c */ /* 0x002fda0003f06270 */
[----:B------:R-:W-:Y:S05]  /*1c30*/  @!P0 EXIT ;  /* 0x000000000000894d */ /* 0x000fea0003800000 */
[----:B------:R-:W1:Y:S01]  /*1c40*/  S2R R5, SR_TID.X ;  /* 0x0000000000057919 */ /* 0x000e620000002100 */
[----:B------:R-:W2:Y:S01]  /*1c50*/  LDC R3, c[0x0][0x3b0] ;  /* 0x0000ec00ff037b82 */ /* 0x000ea20000000800 */
[----:B------:R-:W3:Y:S01]  /*1c60*/  LDCU UR6, c[0x0][0x3a0] ;  /* 0x00007400ff0677ac */ /* 0x000ee20008000800 */
[----:B------:R-:W-:Y:S01]  /*1c70*/  MOV R2, 0x400 ;  /* 0x0000040000027802 */ /* 0x000fe20000000f00 */
[----:B------:R-:W4:Y:S01]  /*1c80*/  S2R R7, SR_CgaCtaId ;  /* 0x0000000000077919 */ /* 0x000f220000008800 */
[----:B------:R-:W5:Y:S03]  /*1c90*/  LDCU.64 UR4, c[0x0][0x390] ;  /* 0x00007200ff0477ac */ /* 0x000f660008000a00 */
[----:B------:R-:W-:Y:S01]  /*1ca0*/  VIADD R4, R2, 0x80 ;  /* 0x0000008002047836 */ /* 0x000fe20000000000 */
[----:B-----5:R-:W-:Y:S01]  /*1cb0*/  UIMAD.WIDE UR4, UR22, 0x4, UR4 ;  /* 0x00000004160478a5 */ /* 0x020fe2000f8e0204 */
[----:B--2---:R-:W-:-:S02]  /*1cc0*/  IMAD R2, R0, 0x200, R3 ;  /* 0x0000020000027824 */ /* 0x004fc400078e0203 */
[----:B------:R-:W-:Y:S02]  /*1cd0*/  IMAD.MOV R0, RZ, RZ, -R0 ;  /* 0x000000ffff007224 */ /* 0x000fe400078e0a00 */
[C---:B-1----:R-:W-:Y:S01]  /*1ce0*/  IMAD R2, R5.reuse, 0x4, R2 ;  /* 0x0000000405027824 */ /* 0x042fe200078e0202 */
[----:B---3--:R-:W-:Y:S02]  /*1cf0*/  LEA R6, R5, UR6, 0x2 ;  /* 0x0000000605067c11 */ /* 0x008fe4000f8e10ff */
[----:B----4-:R-:W-:-:S04]  /*1d00*/  LEA R7, R7, R4, 0x18 ;  /* 0x0000000407077211 */ /* 0x010fc800078ec0ff */
[----:B------:R-:W-:Y:S02]  /*1d10*/  IADD3 R6, PT, PT, R7, R6, RZ ;  /* 0x0000000607067210 */ /* 0x000fe40007ffe0ff */
[----:B------:R-:W-:-:S07]  /*1d20*/  IADD3 R4, PT, PT, R2, 0x80, R7 ;  /* 0x0000008002047810 */ /* 0x000fce0007ffe007 */
.L_x_52:
[----:B------:R-:W-:Y:S01]  /*1d30*/  ISETP.GE.AND P0, PT, R5, UR23, PT ;  /* 0x0000001705007c0c */ /* 0x000fe2000bf06270 */
        /* <DEDUP_REMOVED lines=14> */
        .weak           $__internal_1_$__cuda_sm20_div_u64
        .type           $__internal_1_$__cuda_sm20_div_u64,@function
        .size           $__internal_1_$__cuda_sm20_div_u64,(.L_x_57 - $__internal_1_$__cuda_sm20_div_u64)
$__internal_1_$__cuda_sm20_div_u64:
[----:B------:R-:W-:Y:S02]  /*1e20*/  IMAD.U32 R15, RZ, RZ, UR4 ;  /* 0x00000004ff0f7e24 */ /* 0x000fe4000f8e00ff */
[----:B------:R-:W-:-:S04]  /*1e30*/  IMAD.MOV.U32 R14, RZ, RZ, R5 ;  /* 0x000000ffff0e7224 */ /* 0x000fc800078e0005 */
        /* <DEDUP_REMOVED lines=9> */
[----:B------:R-:W-:Y:S01]  /*1ed0*/  IMAD.X R19, RZ, RZ, ~R13, P0 ;  /* 0x000000ffff137224 */ /* 0x000fe200000e0e0d */
[----:B------:R-:W-:-:S03]  /*1ee0*/  MOV R13, R6 ;  /* 0x00000006000d7202 */ /* 0x000fc60000000f00 */
[-C--:B------:R-:W-:Y:S02]  /*1ef0*/  IMAD R15, R7, R19.reuse, RZ ;  /* 0x00000013070f7224 */ /* 0x080fe400078e02ff */
[----:B------:R-:W-:-:S04]  /*1f00*/  IMAD.WIDE.U32 R12, P0, R6, R19, R12 ;  /* 0x00000013060c7225 */ /* 0x000fc8000780000c */
[----:B------:R-:W-:-:S04]  /*1f10*/  IMAD.HI.U32 R11, R7, R19, RZ ;  /* 0x00000013070b7227 */ /* 0x000fc800078e00ff */
[----:B------:R-:W-:-:S04]  /*1f20*/  IMAD.HI.U32 R12, P1, R7, R17, R12 ;  /* 0x00000011070c7227 */ /* 0x000fc8000782000c */
[----:B------:R-:W-:Y:S01]  /*1f30*/  IMAD.X R11, R11, 0x1, R7, P0 ;  /* 0x000000010b0b7824 */ /* 0x000fe200000e0607 */
[----:B------:R-:W-:-:S04]  /*1f40*/  IADD3 R13, P2, PT, R15, R12, RZ ;  /* 0x0000000c0f0d7210 */ /* 0x000fc80007f5e0ff */
[----:B------:R-:W-:Y:S01]  /*1f50*/  IADD3.X R11, PT, PT, RZ, RZ, R11, P2, P1 ;  /* 0x000000ffff0b7210 */ /* 0x000fe200017e240b */
[----:B------:R-:W-:-:S04]  /*1f60*/  IMAD.WIDE.U32 R6, R13, R5, RZ ;  /* 0x000000050d067225 */ /* 0x000fc800078e00ff */
[----:B------:R-:W-:Y:S01]  /*1f70*/  IMAD R12, R13, UR4, R7 ;  /* 0x000000040d0c7c24 */ /* 0x000fe2000f8e0207 */
[----:B------:R-:W-:-:S03]  /*1f80*/  IADD3 R7, P0, PT, RZ, -R6, RZ ;  /* 0x80000006ff077210 */ /* 0x000fc60007f1e0ff */
[----:B------:R-:W-:Y:S02]  /*1f90*/  IMAD R6, R11, R5, R12 ;  /* 0x000000050b067224 */ /* 0x000fe400078e020c */
[----:B------:R-:W-:-:S04]  /*1fa0*/  IMAD.HI.U32 R12, R13, R7, RZ ;  /* 0x000000070d0c7227 */ /* 0x000fc800078e00ff */
[----:B------:R-:W-:-:S04]  /*1fb0*/  IMAD.X R6, RZ, RZ, ~R6, P0 ;  /* 0x000000ffff067224 */ /* 0x000fc800000e0e06 */
        /* <DEDUP_REMOVED lines=15> */
[----:B------:R-:W-:-:S03]  /*20b0*/  IMAD.WIDE.U32 R6, R12, R5, RZ ;  /* 0x000000050c067225 */ /* 0x000fc600078e00ff */
[----:B------:R-:W-:Y:S01]  /*20c0*/  IADD3.X R14, PT, PT, RZ, R11, RZ, P1, !PT ;  /* 0x0000000bff0e7210 */ /* 0x000fe20000ffe4ff */
[----:B------:R-:W-:Y:S01]  /*20d0*/  IMAD R7, R12, UR4, R7 ;  /* 0x000000040c077c24 */ /* 0x000fe2000f8e0207 */
[----:B------:R-:W-:Y:S02]  /*20e0*/  IADD3 R16, P1, PT, -R6, R9, RZ ;  /* 0x0000000906107210 */ /* 0x000fe40007f3e1ff */
[----:B------:R-:W-:Y:S01]  /*20f0*/  IADD3 R9, P2, PT, R12, 0x1, RZ ;  /* 0x000000010c097810 */ /* 0x000fe20007f5e0ff */
[-C--:B------:R-:W-:Y:S01]  /*2100*/  IMAD R7, R14, R5.reuse, R7 ;  /* 0x000000050e077224 */ /* 0x080fe200078e0207 */
[----:B------:R-:W-:-:S03]  /*2110*/  ISETP.GE.U32.AND P0, PT, R16, R5, PT ;  /* 0x000000051000720c */ /* 0x000fc60003f06070 */
[----:B------:R-:W-:Y:S01]  /*2120*/  IMAD.X R11, R10, 0x1, ~R7, P1 ;  /* 0x000000010a0b7824 */ /* 0x000fe200008e0e07 */
[----:B------:R-:W-:Y:S01]  /*2130*/  IADD3 R6, P1, PT, -R5, R16, RZ ;  /* 0x0000001005067210 */ /* 0x000fe20007f3e1ff */
[----:B------:R-:W-:-:S03]  /*2140*/  IMAD.X R7, RZ, RZ, R14, P2 ;  /* 0x000000ffff077224 */ /* 0x000fc600010e060e */
[C---:B------:R-:W-:Y:S02]  /*2150*/  ISETP.GE.U32.AND.EX P0, PT, R11.reuse, UR4, PT, P0 ;  /* 0x000000040b007c0c */ /* 0x040fe4000bf06100 */
[----:B------:R-:W-:Y:S02]  /*2160*/  IADD3.X R10, PT, PT, R11, ~UR4, RZ, P1, !PT ;  /* 0x800000040b0a7c10 */ /* 0x000fe40008ffe4ff */
[----:B------:R-:W-:Y:S02]  /*2170*/  SEL R6, R6, R16, P0 ;  /* 0x0000001006067207 */ /* 0x000fe40000000000 */
[----:B------:R-:W-:Y:S02]  /*2180*/  SEL R9, R9, R12, P0 ;  /* 0x0000000c09097207 */ /* 0x000fe40000000000 */
[----:B------:R-:W-:Y:S02]  /*2190*/  SEL R10, R10, R11, P0 ;  /* 0x0000000b0a0a7207 */ /* 0x000fe40000000000 */
[----:B------:R-:W-:-:S02]  /*21a0*/  SEL R14, R7, R14, P0 ;  /* 0x0000000e070e7207 */ /* 0x000fc40000000000 */
[----:B------:R-:W-:Y:S02]  /*21b0*/  ISETP.GE.U32.AND P0, PT, R6, R5, PT ;  /* 0x000000050600720c */ /* 0x000fe40003f06070 */
[----:B------:R-:W-:Y:S02]  /*21c0*/  IADD3 R6, P2, PT, R9, 0x1, RZ ;  /* 0x0000000109067810 */ /* 0x000fe40007f5e0ff */
[----:B------:R-:W-:Y:S02]  /*21d0*/  ISETP.GE.U32.AND.EX P0, PT, R10, UR4, PT, P0 ;  /* 0x000000040a007c0c */ /* 0x000fe4000bf06100 */
[----:B------:R-:W-:Y:S01]  /*21e0*/  ISETP.NE.U32.AND P1, PT, R5, RZ, PT ;  /* 0x000000ff0500720c */ /* 0x000fe20003f25070 */
[----:B------:R-:W-:Y:S01]  /*21f0*/  IMAD.X R7, RZ, RZ, R14, P2 ;  /* 0x000000ffff077224 */ /* 0x000fe200010e060e */
[----:B------:R-:W-:Y:S01]  /*2200*/  SEL R6, R6, R9, P0 ;  /* 0x0000000906067207 */ /* 0x000fe20000000000 */
[----:B------:R-:W-:Y:S01]  /*2210*/  IMAD.MOV.U32 R9, RZ, RZ, 0x0 ;  /* 0x00000000ff097424 */ /* 0x000fe200078e00ff */
[----:B------:R-:W-:-:S02]  /*2220*/  ISETP.NE.AND.EX P1, PT, RZ, UR4, PT, P1 ;  /* 0x00000004ff007c0c */ /* 0x000fc4000bf25310 */
[----:B------:R-:W-:Y:S02]  /*2230*/  SEL R7, R7, R14, P0 ;  /* 0x0000000e07077207 */ /* 0x000fe40000000000 */
[----:B------:R-:W-:Y:S02]  /*2240*/  SEL R6, R6, 0xffffffff, P1 ;  /* 0xffffffff06067807 */ /* 0x000fe40000800000 */
[----:B------:R-:W-:Y:S01]  /*2250*/  SEL R7, R7, 0xffffffff, P1 ;  /* 0xffffffff07077807 */ /* 0x000fe20000800000 */
[----:B------:R-:W-:Y:S06]  /*2260*/  RET.REL.NODEC R8 `(_ZN3cub18CUB_300001_SM_10006detail9transform16transform_kernelINS2_10policy_hubILb0EN4cuda3std3__45tupleIJN6thrust24THRUST_300001_SM_1000_NS6detail15normal_iteratorINSA_10device_ptrIfEEEESF_EEEE10policy1000EiNS7_4plusIfEESF_JPfSL_EEEvT0_iT1_T2_DpNS2_10kernel_argIT3_EE) ;  /* 0xffffffdc08647950 */ /* 0x000fec0003c3ffff */
.L_x_53:
        /* <DEDUP_REMOVED lines=9> */
.L_x_57:


//--------------------- .text._ZN3cub18CUB_300001_SM_10006detail11EmptyKernelIvEEvv --------------------------
	.section	.text._ZN3cub18CUB_300001_SM_10006detail11EmptyKernelIvEEvv,"ax",@progbits
	.align	128
        .global         _ZN3cub18CUB_300001_SM_10006detail11EmptyKernelIvEEvv
        .type           _ZN3cub18CUB_300001_SM_10006detail11EmptyKernelIvEEvv,@function
        .size           _ZN3cub18CUB_300001_SM_10006detail11EmptyKernelIvEEvv,(.L_x_60 - _ZN3cub18CUB_300001_SM_10006detail11EmptyKernelIvEEvv)
        .other          _ZN3cub18CUB_300001_SM_10006detail11EmptyKernelIvEEvv,@"STO_CUDA_ENTRY STV_DEFAULT"
_ZN3cub18CUB_300001_SM_10006detail11EmptyKernelIvEEvv:
.text._ZN3cub18CUB_300001_SM_10006detail11EmptyKernelIvEEvv:
[----:B------:R-:W-:Y:S01]  /*0000*/  LDC R1, c[0x0][0x37c] ;  /* 0x0000df00ff017b82 */ /* 0x000fe20000000800 */
[----:B------:R-:W-:Y:S05]  /*0010*/  EXIT ;  /* 0x000000000000794d */ /* 0x000fea0003800000 */
.L_x_54:
        /* <DEDUP_REMOVED lines=14> */
.L_x_60:


//--------------------- .text._Z14compadd_kernelPfS_ --------------------------
	.section	.text._Z14compadd_kernelPfS_,"ax",@progbits
	.align	128
        .global         _Z14compadd_kernelPfS_
        .type           _Z14compadd_kernelPfS_,@function
        .size           _Z14compadd_kernelPfS_,(.L_x_61 - _Z14compadd_kernelPfS_)
        .other          _Z14compadd_kernelPfS_,@"STO_CUDA_ENTRY STV_DEFAULT"
_Z14compadd_kernelPfS_:
.text._Z14compadd_kernelPfS_:
[----:B------:R-:W-:Y:S01]  /*0000*/  LDC R1, c[0x0][0x37c] ;  /* 0x0000df00ff017b82 */ /* 0x000fe20000000800 */
[----:B------:R-:W0:Y:S07]  /*0010*/  S2R R7, SR_TID.X ;  /* 0x0000000000077919 */ /* 0x000e2e0000002100 */
[----:B------:R-:W0:Y:S01]  /*0020*/  S2UR UR4, SR_CTAID.X ;  /* 0x00000000000479c3 */ /* 0x000e220000002500 */
[----:B------:R-:W1:Y:S01]  /*0030*/  S2R R11, SR_CTAID.Z ;  /* 0x00000000000b7919 */ /* 0x000e620000002700 */
[----:B------:R-:W2:Y:S06]  /*0040*/  S2R R9, SR_TID.Y ;  /* 0x0000000000097919 */ /* 0x000eac0000002200 */
[----:B------:R-:W0:Y:S08]  /*0050*/  LDC R0, c[0x0][0x360] ;  /* 0x0000d800ff007b82 */ /* 0x000e300000000800 */
[----:B------:R-:W2:Y:S08]  /*0060*/  S2UR UR6, SR_CTAID.Y ;  /* 0x00000000000679c3 */ /* 0x000eb00000002600 */
[----:B------:R-:W2:Y:S08]  /*0070*/  LDC R6, c[0x0][0x364] ;  /* 0x0000d900ff067b82 */ /* 0x000eb00000000800 */
[----:B------:R-:W3:Y:S01]  /*0080*/  LDC.64 R2, c[0x0][0x388] ;  /* 0x0000e200ff027b82 */ /* 0x000ee20000000a00 */
[----:B0-----:R-:W-:Y:S01]  /*0090*/  IMAD R0, R0, UR4, R7 ;  /* 0x0000000400007c24 */ /* 0x001fe2000f8e0207 */
[----:B------:R-:W0:Y:S03]  /*00a0*/  LDCU.64 UR4, c[0x0][0x358] ;  /* 0x00006b00ff0477ac */ /* 0x000e260008000a00 */
[----:B-1----:R-:W-:-:S03]  /*00b0*/  IMAD R7, R11, 0x24000, R0 ;  /* 0x000240000b077824 */ /* 0x002fc600078e0200 */
[----:B------:R-:W1:Y:S01]  /*00c0*/  LDC.64 R4, c[0x0][0x380] ;  /* 0x0000e000ff047b82 */ /* 0x000e620000000a00 */
[----:B--2---:R-:W-:-:S04]  /*00d0*/  IMAD R0, R6, UR6, R9 ;  /* 0x0000000606007c24 */ /* 0x004fc8000f8e0209 */
[----:B------:R-:W-:-:S04]  /*00e0*/  IMAD R7, R0, 0x180, R7 ;  /* 0x0000018000077824 */ /* 0x000fc800078e0207 */
[----:B---3--:R-:W-:-:S06]  /*00f0*/  IMAD.WIDE R2, R7, 0x4, R2 ;  /* 0x0000000407027825 */ /* 0x008fcc00078e0202 */
[----:B0-----:R-:W2:Y:S01]  /*0100*/  LDG.E.CONSTANT R2, desc[UR4][R2.64] ;  /* 0x0000000402027981 */ /* 0x001ea2000c1e9900 */
[----:B-1----:R-:W-:-:S05]  /*0110*/  IMAD.WIDE R4, R7, 0x4, R4 ;  /* 0x0000000407047825 */ /* 0x002fca00078e0204 */
[----:B------:R-:W2:Y:S02]  /*0120*/  LDG.E R7, desc[UR4][R4.64] ;  /* 0x0000000404077981 */ /* 0x000ea4000c1e1900 */
[----:B--2---:R-:W-:-:S05]  /*0130*/  FADD R7, R2, R7 ;  /* 0x0000000702077221 */ /* 0x004fca0000000000 */
[----:B------:R-:W-:Y:S01]  /*0140*/  STG.E desc[UR4][R4.64], R7 ;  /* 0x0000000704007986 */ /* 0x000fe2000c101904 */
[----:B------:R-:W-:Y:S05]  /*0150*/  EXIT ;  /* 0x000000000000794d */ /* 0x000fea0003800000 */
.L_x_55:
        /* <DEDUP_REMOVED lines=10> */
.L_x_61:


//--------------------- .nv.shared._ZN3cub18CUB_300001_SM_10006detail9transform16transform_kernelINS2_10policy_hubILb0EN4cuda3std3__45tupleIJN6thrust24THRUST_300001_SM_1000_NS6detail15normal_iteratorINSA_10device_ptrIfEEEESF_EEEE10policy1000ElNS7_4plusIfEESF_JPfSL_EEEvT0_iT1_T2_DpNS2_10kernel_argIT3_EE --------------------------
	.section	.nv.shared._ZN3cub18CUB_300001_SM_10006detail9transform16transform_kernelINS2_10policy_hubILb0EN4cuda3std3__45tupleIJN6thrust24THRUST_300001_SM_1000_NS6detail15normal_iteratorINSA_10device_ptrIfEEEESF_EEEE10policy1000ElNS7_4plusIfEESF_JPfSL_EEEvT0_iT1_T2_DpNS2_10kernel_argIT3_EE,"aw",@nobits
	.sectionflags	@""
	.align	128
.nv.shared._ZN3cub18CUB_300001_SM_10006detail9transform16transform_kernelINS2_10policy_hubILb0EN4cuda3std3__45tupleIJN6thrust24THRUST_300001_SM_1000_NS6detail15normal_iteratorINSA_10device_ptrIfEEEESF_EEEE10policy1000ElNS7_4plusIfEESF_JPfSL_EEEvT0_iT1_T2_DpNS2_10kernel_argIT3_EE:
	.zero		1152


//--------------------- .nv.shared.reserved.0     --------------------------
	.section	.nv.shared.reserved.0,"aw",@nobits
	.weak		__nv_reservedSMEM_offset_0_alias
	.size		__nv_reservedSMEM_offset_0_alias, 0, 64
	.other		__nv_reservedSMEM_offset_0_alias,@"STO_CUDA_RESERVED_SHARED STV_DEFAULT"
__nv_reservedSMEM_offset_0_alias:
	.zero		0
	.zero		64


//--------------------- .nv.global                --------------------------
	.section	.nv.global,"aw",@nobits
.nv.global:
	.type		_ZN34_INTERNAL_dddaaab1_4_k_cu_58dcb7636thrust24THRUST_300001_SM_1000_NS3seqE,@object
	.size		_ZN34_INTERNAL_dddaaab1_4_k_cu_58dcb7636thrust24THRUST_300001_SM_1000_NS3seqE,(_ZN34_INTERNAL_dddaaab1_4_k_cu_58dcb7634cuda3std3__48in_placeE - _ZN34_INTERNAL_dddaaab1_4_k_cu_58dcb7636thrust24THRUST_300001_SM_1000_NS3seqE)
_ZN34_INTERNAL_dddaaab1_4_k_cu_58dcb7636thrust24THRUST_300001_SM_1000_NS3seqE:
	.zero		1
	.type		_ZN34_INTERNAL_dddaaab1_4_k_cu_58dcb7634cuda3std3__48in_placeE,@object
	.size		_ZN34_INTERNAL_dddaaab1_4_k_cu_58dcb7634cuda3std3__48in_placeE,(_ZN34_INTERNAL_dddaaab1_4_k_cu_58dcb7634cuda3std6ranges3__45__cpo4sizeE - _ZN34_INTERNAL_dddaaab1_4_k_cu_58dcb7634cuda3std3__48in_placeE)
_ZN34_INTERNAL_dddaaab1_4_k_cu_58dcb7634cuda3std3__48in_placeE:
	.zero		1
	.type		_ZN34_INTERNAL_dddaaab1_4_k_cu_58dcb7634cuda3std6ranges3__45__cpo4sizeE,@object
	.size		_ZN34_INTERNAL_dddaaab1_4_k_cu_58dcb7634cuda3std6ranges3__45__cpo4sizeE,(_ZN34_INTERNAL_dddaaab1_4_k_cu_58dcb7636thrust24THRUST_300001_SM_1000_NS12placeholders2_3E - _ZN34_INTERNAL_dddaaab1_4_k_cu_58dcb7634cuda3std6ranges3__45__cpo4sizeE)
_ZN34_INTERNAL_dddaaab1_4_k_cu_58dcb7634cuda3std6ranges3__45__cpo4sizeE:
	.zero		1
	.type		_ZN34_INTERNAL_dddaaab1_4_k_cu_58dcb7636thrust24THRUST_300001_SM_1000_NS12placeholders2_3E,@object
	.size		_ZN34_INTERNAL_dddaaab1_4_k_cu_58dcb7636thrust24THRUST_300001_SM_1000_NS12placeholders2_3E,(_ZN34_INTERNAL_dddaaab1_4_k_cu_58dcb7634cuda3std3__45__cpo6cbeginE - _ZN34_INTERNAL_dddaaab1_4_k_cu_58dcb7636thrust24THRUST_300001_SM_1000_NS12placeholders2_3E)
_ZN34_INTERNAL_dddaaab1_4_k_cu_58dcb7636thrust24THRUST_300001_SM_1000_NS12placeholders2_3E:
	.zero		1
	.type		_ZN34_INTERNAL_dddaaab1_4_k_cu_58dcb7634cuda3std3__45__cpo6cbeginE,@object
	.size		_ZN34_INTERNAL_dddaaab1_4_k_cu_58dcb7634cuda3std3__45__cpo6cbeginE,(_ZN34_INTERNAL_dddaaab1_4_k_cu_58dcb7634cuda3std6ranges3__45__cpo6cbeginE - _ZN34_INTERNAL_dddaaab1_4_k_cu_58dcb7634cuda3std3__45__cpo6cbeginE)
_ZN34_INTERNAL_dddaaab1_4_k_cu_58dcb7634cuda3std3__45__cpo6cbeginE:
	.zero		1
	.type		_ZN34_INTERNAL_dddaaab1_4_k_cu_58dcb7634cuda3std6ranges3__45__cpo6cbeginE,@object
	.size		_ZN34_INTERNAL_dddaaab1_4_k_cu_58dcb7634cuda3std6ranges3__45__cpo6cbeginE,(_ZN34_INTERNAL_dddaaab1_4_k_cu_58dcb7636thrust24THRUST_300001_SM_1000_NS12placeholders2_7E - _ZN34_INTERNAL_dddaaab1_4_k_cu_58dcb7634cuda3std6ranges3__45__cpo6cbeginE)
_ZN34_INTERNAL_dddaaab1_4_k_cu_58dcb7634cuda3std6ranges3__45__cpo6cbeginE:
	.zero		1
	.type		_ZN34_INTERNAL_dddaaab1_4_k_cu_58dcb7636thrust24THRUST_300001_SM_1000_NS12placeholders2_7E,@object
	.size		_ZN34_INTERNAL_dddaaab1_4_k_cu_58dcb7636thrust24THRUST_300001_SM_1000_NS12placeholders2_7E,(_ZN34_INTERNAL_dddaaab1_4_k_cu_58dcb7634cuda3std3__45__cpo7crbeginE - _ZN34_INTERNAL_dddaaab1_4_k_cu_58dcb7636thrust24THRUST_300001_SM_1000_NS12placeholders2_7E)
_ZN34_INTERNAL_dddaaab1_4_k_cu_58dcb7636thrust24THRUST_300001_SM_1000_NS12placeholders2_7E:
	.zero		1
	.type		_ZN34_INTERNAL_dddaaab1_4_k_cu_58dcb7634cuda3std3__45__cpo7crbeginE,@object
	.size		_ZN34_INTERNAL_dddaaab1_4_k_cu_58dcb7634cuda3std3__45__cpo7crbeginE,(_ZN34_INTERNAL_dddaaab1_4_k_cu_58dcb7634cuda3std6ranges3__45__cpo4nextE - _ZN34_INTERNAL_dddaaab1_4_k_cu_58dcb7634cuda3std3__45__cpo7crbeginE)
_ZN34_INTERNAL_dddaaab1_4_k_cu_58dcb7634cuda3std3__45__cpo7crbeginE:
	.zero		1
	.type		_ZN34_INTERNAL_dddaaab1_4_k_cu_58dcb7634cuda3std6ranges3__45__cpo4nextE,@object
	.size		_ZN34_INTERNAL_dddaaab1_4_k_cu_58dcb7634cuda3std6ranges3__45__cpo4nextE,(_ZN34_INTERNAL_dddaaab1_4_k_cu_58dcb7634cuda3std6ranges3__45__cpo4swapE - _ZN34_INTERNAL_dddaaab1_4_k_cu_58dcb7634cuda3std6ranges3__45__cpo4nextE)
_ZN34_INTERNAL_dddaaab1_4_k_cu_58dcb7634cuda3std6ranges3__45__cpo4nextE:
	.zero		1
	.type		_ZN34_INTERNAL_dddaaab1_4_k_cu_58dcb7634cuda3std6ranges3__45__cpo4swapE,@object
	.size		_ZN34_INTERNAL_dddaaab1_4_k_cu_58dcb7634cuda3std6ranges3__45__cpo4swapE,(_ZN34_INTERNAL_dddaaab1_4_k_cu_58dcb7636thrust24THRUST_300001_SM_1000_NS8cuda_cub10par_nosyncE - _ZN34_INTERNAL_dddaaab1_4_k_cu_58dcb7634cuda3std6ranges3__45__cpo4swapE)
_ZN34_INTERNAL_dddaaab1_4_k_cu_58dcb7634cuda3std6ranges3__45__cpo4swapE:
	.zero		1
	.type		_ZN34_INTERNAL_dddaaab1_4_k_cu_58dcb7636thrust24THRUST_300001_SM_1000_NS8cuda_cub10par_nosyncE,@object
	.size		_ZN34_INTERNAL_dddaaab1_4_k_cu_58dcb7636thrust24THRUST_300001_SM_1000_NS8cuda_cub10par_nosyncE,(_ZN34_INTERNAL_dddaaab1_4_k_cu_58dcb7636thrust24THRUST_300001_SM_1000_NS12placeholders2_9E - _ZN34_INTERNAL_dddaaab1_4_k_cu_58dcb7636thrust24THRUST_300001_SM_1000_NS8cuda_cub10par_nosyncE)
_ZN34_INTERNAL_dddaaab1_4_k_cu_58dcb7636thrust24THRUST_300001_SM_1000_NS8cuda_cub10par_nosyncE:
	.zero		1
	.type		_ZN34_INTERNAL_dddaaab1_4_k_cu_58dcb7636thrust24THRUST_300001_SM_1000_NS12placeholders2_9E,@object
	.size		_ZN34_INTERNAL_dddaaab1_4_k_cu_58dcb7636thrust24THRUST_300001_SM_1000_NS12placeholders2_9E,(_ZN34_INTERNAL_dddaaab1_4_k_cu_58dcb7634cuda3std3__436_GLOBAL__N__dddaaab1_4_k_cu_58dcb7636ignoreE - _ZN34_INTERNAL_dddaaab1_4_k_cu_58dcb7636thrust24THRUST_300001_SM_1000_NS12placeholders2_9E)
_ZN34_INTERNAL_dddaaab1_4_k_cu_58dcb7636thrust24THRUST_300001_SM_1000_NS12placeholders2_9E:
	.zero		1
	.type		_ZN34_INTERNAL_dddaaab1_4_k_cu_58dcb7634cuda3std3__436_GLOBAL__N__dddaaab1_4_k_cu_58dcb7636ignoreE,@object
	.size		_ZN34_INTERNAL_dddaaab1_4_k_cu_58dcb7634cuda3std3__436_GLOBAL__N__dddaaab1_4_k_cu_58dcb7636ignoreE,(_ZN34_INTERNAL_dddaaab1_4_k_cu_58dcb7634cuda3std6ranges3__45__cpo4dataE - _ZN34_INTERNAL_dddaaab1_4_k_cu_58dcb7634cuda3std3__436_GLOBAL__N__dddaaab1_4_k_cu_58dcb7636ignoreE)
_ZN34_INTERNAL_dddaaab1_4_k_cu_58dcb7634cuda3std3__436_GLOBAL__N__dddaaab1_4_k_cu_58dcb7636ignoreE:
	.zero		1
	.type		_ZN34_INTERNAL_dddaaab1_4_k_cu_58dcb7634cuda3std6ranges3__45__cpo4dataE,@object
	.size		_ZN34_INTERNAL_dddaaab1_4_k_cu_58dcb7634cuda3std6ranges3__45__cpo4dataE,(_ZN34_INTERNAL_dddaaab1_4_k_cu_58dcb7636thrust24THRUST_300001_SM_1000_NS12placeholders2_1E - _ZN34_INTERNAL_dddaaab1_4_k_cu_58dcb7634cuda3std6ranges3__45__cpo4dataE)
_ZN34_INTERNAL_dddaaab1_4_k_cu_58dcb7634cuda3std6ranges3__45__cpo4dataE:
	.zero		1
	.type		_ZN34_INTERNAL_dddaaab1_4_k_cu_58dcb7636thrust24THRUST_300001_SM_1000_NS12placeholders2_1E,@object
	.size		_ZN34_INTERNAL_dddaaab1_4_k_cu_58dcb7636thrust24THRUST_300001_SM_1000_NS12placeholders2_1E,(_ZN34_INTERNAL_dddaaab1_4_k_cu_58dcb7634cuda3std3__45__cpo5beginE - _ZN34_INTERNAL_dddaaab1_4_k_cu_58dcb7636thrust24THRUST_300001_SM_1000_NS12placeholders2_1E)
_ZN34_INTERNAL_dddaaab1_4_k_cu_58dcb7636thrust24THRUST_300001_SM_1000_NS12placeholders2_1E:
	.zero		1
	.type		_ZN34_INTERNAL_dddaaab1_4_k_cu_58dcb7634cuda3std3__45__cpo5beginE,@object
	.size		_ZN34_INTERNAL_dddaaab1_4_k_cu_58dcb7634cuda3std3__45__cpo5beginE,(_ZN34_INTERNAL_dddaaab1_4_k_cu_58dcb7634cuda3std6ranges3__45__cpo5beginE - _ZN34_INTERNAL_dddaaab1_4_k_cu_58dcb7634cuda3std3__45__cpo5beginE)
_ZN34_INTERNAL_dddaaab1_4_k_cu_58dcb7634cuda3std3__45__cpo5beginE:
	.zero		1
	.type		_ZN34_INTERNAL_dddaaab1_4_k_cu_58dcb7634cuda3std6ranges3__45__cpo5beginE,@object
	.size		_ZN34_INTERNAL_dddaaab1_4_k_cu_58dcb7634cuda3std6ranges3__45__cpo5beginE,(_ZN34_INTERNAL_dddaaab1_4_k_cu_58dcb7636thrust24THRUST_300001_SM_1000_NS12placeholders2_5E - _ZN34_INTERNAL_dddaaab1_4_k_cu_58dcb7634cuda3std6ranges3__45__cpo5beginE)
_ZN34_INTERNAL_dddaaab1_4_k_cu_58dcb7634cuda3std6ranges3__45__cpo5beginE:
	.zero		1
	.type		_ZN34_INTERNAL_dddaaab1_4_k_cu_58dcb7636thrust24THRUST_300001_SM_1000_NS12placeholders2_5E,@object
	.size		_ZN34_INTERNAL_dddaaab1_4_k_cu_58dcb7636thrust24THRUST_300001_SM_1000_NS12placeholders2_5E,(_ZN34_INTERNAL_dddaaab1_4_k_cu_58dcb7634cuda3std3__45__cpo6rbeginE - _ZN34_INTERNAL_dddaaab1_4_k_cu_58dcb7636thrust24THRUST_300001_SM_1000_NS12placeholders2_5E)
_ZN34_INTERNAL_dddaaab1_4_k_cu_58dcb7636thrust24THRUST_300001_SM_1000_NS12placeholders2_5E:
	.zero		1
	.type		_ZN34_INTERNAL_dddaaab1_4_k_cu_58dcb7634cuda3std3__45__cpo6rbeginE,@object
	.size		_ZN34_INTERNAL_dddaaab1_4_k_cu_58dcb7634cuda3std3__45__cpo6rbeginE,(_ZN34_INTERNAL_dddaaab1_4_k_cu_58dcb7634cuda3std6ranges3__45__cpo7advanceE - _ZN34_INTERNAL_dddaaab1_4_k_cu_58dcb7634cuda3std3__45__cpo6rbeginE)
_ZN34_INTERNAL_dddaaab1_4_k_cu_58dcb7634cuda3std3__45__cpo6rbeginE:
	.zero		1
	.type		_ZN34_INTERNAL_dddaaab1_4_k_cu_58dcb7634cuda3std6ranges3__45__cpo7advanceE,@object
	.size		_ZN34_INTERNAL_dddaaab1_4_k_cu_58dcb7634cuda3std6ranges3__45__cpo7advanceE,(_ZN34_INTERNAL_dddaaab1_4_k_cu_58dcb7634cuda3std3__47nulloptE - _ZN34_INTERNAL_dddaaab1_4_k_cu_58dcb7634cuda3std6ranges3__45__cpo7advanceE)
_ZN34_INTERNAL_dddaaab1_4_k_cu_58dcb7634cuda3std6ranges3__45__cpo7advanceE:
	.zero		1
	.type		_ZN34_INTERNAL_dddaaab1_4_k_cu_58dcb7634cuda3std3__47nulloptE,@object
	.size		_ZN34_INTERNAL_dddaaab1_4_k_cu_58dcb7634cuda3std3__47nulloptE,(_ZN34_INTERNAL_dddaaab1_4_k_cu_58dcb7634cuda3std6ranges3__45__cpo8distanceE - _ZN34_INTERNAL_dddaaab1_4_k_cu_58dcb7634cuda3std3__47nulloptE)
_ZN34_INTERNAL_dddaaab1_4_k_cu_58dcb7634cuda3std3__47nulloptE:
	.zero		1
	.type		_ZN34_INTERNAL_dddaaab1_4_k_cu_58dcb7634cuda3std6ranges3__45__cpo8distanceE,@object
	.size		_ZN34_INTERNAL_dddaaab1_4_k_cu_58dcb7634cuda3std6ranges3__45__cpo8distanceE,(_ZN34_INTERNAL_dddaaab1_4_k_cu_58dcb7636thrust24THRUST_300001_SM_1000_NS12placeholders3_10E - _ZN34_INTERNAL_dddaaab1_4_k_cu_58dcb7634cuda3std6ranges3__45__cpo8distanceE)
_ZN34_INTERNAL_dddaaab1_4_k_cu_58dcb7634cuda3std6ranges3__45__cpo8distanceE:
	.zero		1
	.type		_ZN34_INTERNAL_dddaaab1_4_k_cu_58dcb7636thrust24THRUST_300001_SM_1000_NS12placeholders3_10E,@object
	.size		_ZN34_INTERNAL_dddaaab1_4_k_cu_58dcb7636thrust24THRUST_300001_SM_1000_NS12placeholders3_10E,(_ZN34_INTERNAL_dddaaab1_4_k_cu_58dcb7634cuda3std3__419piecewise_constructE - _ZN34_INTERNAL_dddaaab1_4_k_cu_58dcb7636thrust24THRUST_300001_SM_1000_NS12placeholders3_10E)
_ZN34_INTERNAL_dddaaab1_4_k_cu_58dcb7636thrust24THRUST_300001_SM_1000_NS12placeholders3_10E:
	.zero		1
	.type		_ZN34_INTERNAL_dddaaab1_4_k_cu_58dcb7634cuda3std3__419piecewise_constructE,@object
	.size		_ZN34_INTERNAL_dddaaab1_4_k_cu_58dcb7634cuda3std3__419piecewise_constructE,(_ZN34_INTERNAL_dddaaab1_4_k_cu_58dcb7634cuda3std6ranges3__45__cpo5cdataE - _ZN34_INTERNAL_dddaaab1_4_k_cu_58dcb7634cuda3std3__419piecewise_constructE)
_ZN34_INTERNAL_dddaaab1_4_k_cu_58dcb7634cuda3std3__419piecewise_constructE:
	.zero		1
	.type		_ZN34_INTERNAL_dddaaab1_4_k_cu_58dcb7634cuda3std6ranges3__45__cpo5cdataE,@object
	.size		_ZN34_INTERNAL_dddaaab1_4_k_cu_58dcb7634cuda3std6ranges3__45__cpo5cdataE,(_ZN34_INTERNAL_dddaaab1_4_k_cu_58dcb7636thrust24THRUST_300001_SM_1000_NS12placeholders2_2E - _ZN34_INTERNAL_dddaaab1_4_k_cu_58dcb7634cuda3std6ranges3__45__cpo5cdataE)
_ZN34_INTERNAL_dddaaab1_4_k_cu_58dcb7634cuda3std6ranges3__45__cpo5cdataE:
	.zero		1
	.type		_ZN34_INTERNAL_dddaaab1_4_k_cu_58dcb7636thrust24THRUST_300001_SM_1000_NS12placeholders2_2E,@object
	.size		_ZN34_INTERNAL_dddaaab1_4_k_cu_58dcb7636thrust24THRUST_300001_SM_1000_NS12placeholders2_2E,(_ZN34_INTERNAL_dddaaab1_4_k_cu_58dcb7634cuda3std3__45__cpo3endE - _ZN34_INTERNAL_dddaaab1_4_k_cu_58dcb7636thrust24THRUST_300001_SM_1000_NS12placeholders2_2E)
_ZN34_INTERNAL_dddaaab1_4_k_cu_58dcb7636thrust24THRUST_300001_SM_1000_NS12placeholders2_2E:
	.zero		1
	.type		_ZN34_INTERNAL_dddaaab1_4_k_cu_58dcb7634cuda3std3__45__cpo3endE,@object
	.size		_ZN34_INTERNAL_dddaaab1_4_k_cu_58dcb7634cuda3std3__45__cpo3endE,(_ZN34_INTERNAL_dddaaab1_4_k_cu_58dcb7634cuda3std6ranges3__45__cpo3endE - _ZN34_INTERNAL_dddaaab1_4_k_cu_58dcb7634cuda3std3__45__cpo3endE)
_ZN34_INTERNAL_dddaaab1_4_k_cu_58dcb7634cuda3std3__45__cpo3endE:
	.zero		1
	.type		_ZN34_INTERNAL_dddaaab1_4_k_cu_58dcb7634cuda3std6ranges3__45__cpo3endE,@object
	.size		_ZN34_INTERNAL_dddaaab1_4_k_cu_58dcb7634cuda3std6ranges3__45__cpo3endE,(_ZN34_INTERNAL_dddaaab1_4_k_cu_58dcb7636thrust24THRUST_300001_SM_1000_NS12placeholders2_6E - _ZN34_INTERNAL_dddaaab1_4_k_cu_58dcb7634cuda3std6ranges3__45__cpo3endE)
_ZN34_INTERNAL_dddaaab1_4_k_cu_58dcb7634cuda3std6ranges3__45__cpo3endE:
	.zero		1
	.type		_ZN34_INTERNAL_dddaaab1_4_k_cu_58dcb7636thrust24THRUST_300001_SM_1000_NS12placeholders2_6E,@object
	.size		_ZN34_INTERNAL_dddaaab1_4_k_cu_58dcb7636thrust24THRUST_300001_SM_1000_NS12placeholders2_6E,(_ZN34_INTERNAL_dddaaab1_4_k_cu_58dcb7634cuda3std3__45__cpo4rendE - _ZN34_INTERNAL_dddaaab1_4_k_cu_58dcb7636thrust24THRUST_300001_SM_1000_NS12placeholders2_6E)
_ZN34_INTERNAL_dddaaab1_4_k_cu_58dcb7636thrust24THRUST_300001_SM_1000_NS12placeholders2_6E:
	.zero		1
	.type		_ZN34_INTERNAL_dddaaab1_4_k_cu_58dcb7634cuda3std3__45__cpo4rendE,@object
	.size		_ZN34_INTERNAL_dddaaab1_4_k_cu_58dcb7634cuda3std3__45__cpo4rendE,(_ZN34_INTERNAL_dddaaab1_4_k_cu_58dcb7634cuda3std6ranges3__45__cpo9iter_swapE - _ZN34_INTERNAL_dddaaab1_4_k_cu_58dcb7634cuda3std3__45__cpo4rendE)
_ZN34_INTERNAL_dddaaab1_4_k_cu_58dcb7634cuda3std3__45__cpo4rendE:
	.zero		1
	.type		_ZN34_INTERNAL_dddaaab1_4_k_cu_58dcb7634cuda3std6ranges3__45__cpo9iter_swapE,@object
	.size		_ZN34_INTERNAL_dddaaab1_4_k_cu_58dcb7634cuda3std6ranges3__45__cpo9iter_swapE,(_ZN34_INTERNAL_dddaaab1_4_k_cu_58dcb7634cuda3std3__48unexpectE - _ZN34_INTERNAL_dddaaab1_4_k_cu_58dcb7634cuda3std6ranges3__45__cpo9iter_swapE)
_ZN34_INTERNAL_dddaaab1_4_k_cu_58dcb7634cuda3std6ranges3__45__cpo9iter_swapE:
	.zero		1
	.type		_ZN34_INTERNAL_dddaaab1_4_k_cu_58dcb7634cuda3std3__48unexpectE,@object
	.size		_ZN34_INTERNAL_dddaaab1_4_k_cu_58dcb7634cuda3std3__48unexpectE,(_ZN34_INTERNAL_dddaaab1_4_k_cu_58dcb7636thrust24THRUST_300001_SM_1000_NS8cuda_cub3parE - _ZN34_INTERNAL_dddaaab1_4_k_cu_58dcb7634cuda3std3__48unexpectE)
_ZN34_INTERNAL_dddaaab1_4_k_cu_58dcb7634cuda3std3__48unexpectE:
	.zero		1
	.type		_ZN34_INTERNAL_dddaaab1_4_k_cu_58dcb7636thrust24THRUST_300001_SM_1000_NS8cuda_cub3parE,@object
	.size		_ZN34_INTERNAL_dddaaab1_4_k_cu_58dcb7636thrust24THRUST_300001_SM_1000_NS8cuda_cub3parE,(_ZN34_INTERNAL_dddaaab1_4_k_cu_58dcb7636thrust24THRUST_300001_SM_1000_NS12placeholders2_4E - _ZN34_INTERNAL_dddaaab1_4_k_cu_58dcb7636thrust24THRUST_300001_SM_1000_NS8cuda_cub3parE)
_ZN34_INTERNAL_dddaaab1_4_k_cu_58dcb7636thrust24THRUST_300001_SM_1000_NS8cuda_cub3parE:
	.zero		1
	.type		_ZN34_INTERNAL_dddaaab1_4_k_cu_58dcb7636thrust24THRUST_300001_SM_1000_NS12placeholders2_4E,@object
	.size		_ZN34_INTERNAL_dddaaab1_4_k_cu_58dcb7636thrust24THRUST_300001_SM_1000_NS12placeholders2_4E,(_ZN34_INTERNAL_dddaaab1_4_k_cu_58dcb7634cuda3std3__45__cpo4cendE - _ZN34_INTERNAL_dddaaab1_4_k_cu_58dcb7636thrust24THRUST_300001_SM_1000_NS12placeholders2_4E)
_ZN34_INTERNAL_dddaaab1_4_k_cu_58dcb7636thrust24THRUST_300001_SM_1000_NS12placeholders2_4E:
	.zero		1
	.type		_ZN34_INTERNAL_dddaaab1_4_k_cu_58dcb7634cuda3std3__45__cpo4cendE,@object
	.size		_ZN34_INTERNAL_dddaaab1_4_k_cu_58dcb7634cuda3std3__45__cpo4cendE,(_ZN34_INTERNAL_dddaaab1_4_k_cu_58dcb7634cuda3std6ranges3__45__cpo4cendE - _ZN34_INTERNAL_dddaaab1_4_k_cu_58dcb7634cuda3std3__45__cpo4cendE)
_ZN34_INTERNAL_dddaaab1_4_k_cu_58dcb7634cuda3std3__45__cpo4cendE:
	.zero		1
	.type		_ZN34_INTERNAL_dddaaab1_4_k_cu_58dcb7634cuda3std6ranges3__45__cpo4cendE,@object
	.size		_ZN34_INTERNAL_dddaaab1_4_k_cu_58dcb7634cuda3std6ranges3__45__cpo4cendE,(_ZN34_INTERNAL_dddaaab1_4_k_cu_58dcb7634cuda3std3__420unreachable_sentinelE - _ZN34_INTERNAL_dddaaab1_4_k_cu_58dcb7634cuda3std6ranges3__45__cpo4cendE)
_ZN34_INTERNAL_dddaaab1_4_k_cu_58dcb7634cuda3std6ranges3__45__cpo4cendE:
	.zero		1
	.type		_ZN34_INTERNAL_dddaaab1_4_k_cu_58dcb7634cuda3std3__420unreachable_sentinelE,@object
	.size		_ZN34_INTERNAL_dddaaab1_4_k_cu_58dcb7634cuda3std3__420unreachable_sentinelE,(_ZN34_INTERNAL_dddaaab1_4_k_cu_58dcb7634cuda3std6ranges3__45__cpo5ssizeE - _ZN34_INTERNAL_dddaaab1_4_k_cu_58dcb7634cuda3std3__420unreachable_sentinelE)
_ZN34_INTERNAL_dddaaab1_4_k_cu_58dcb7634cuda3std3__420unreachable_sentinelE:
	.zero		1
	.type		_ZN34_INTERNAL_dddaaab1_4_k_cu_58dcb7634cuda3std6ranges3__45__cpo5ssizeE,@object
	.size		_ZN34_INTERNAL_dddaaab1_4_k_cu_58dcb7634cuda3std6ranges3__45__cpo5ssizeE,(_ZN34_INTERNAL_dddaaab1_4_k_cu_58dcb7636thrust24THRUST_300001_SM_1000_NS12placeholders2_8E - _ZN34_INTERNAL_dddaaab1_4_k_cu_58dcb7634cuda3std6ranges3__45__cpo5ssizeE)
_ZN34_INTERNAL_dddaaab1_4_k_cu_58dcb7634cuda3std6ranges3__45__cpo5ssizeE:
	.zero		1
	.type		_ZN34_INTERNAL_dddaaab1_4_k_cu_58dcb7636thrust24THRUST_300001_SM_1000_NS12placeholders2_8E,@object
	.size		_ZN34_INTERNAL_dddaaab1_4_k_cu_58dcb7636thrust24THRUST_300001_SM_1000_NS12placeholders2_8E,(_ZN34_INTERNAL_dddaaab1_4_k_cu_58dcb7634cuda3std3__45__cpo5crendE - _ZN34_INTERNAL_dddaaab1_4_k_cu_58dcb7636thrust24THRUST_300001_SM_1000_NS12placeholders2_8E)
_ZN34_INTERNAL_dddaaab1_4_k_cu_58dcb7636thrust24THRUST_300001_SM_1000_NS12placeholders2_8E:
	.zero		1
	.type		_ZN34_INTERNAL_dddaaab1_4_k_cu_58dcb7634cuda3std3__45__cpo5crendE,@object
	.size		_ZN34_INTERNAL_dddaaab1_4_k_cu_58dcb7634cuda3std3__45__cpo5crendE,(_ZN34_INTERNAL_dddaaab1_4_k_cu_58dcb7634cuda3std6ranges3__45__cpo4prevE - _ZN34_INTERNAL_dddaaab1_4_k_cu_58dcb7634cuda3std3__45__cpo5crendE)
_ZN34_INTERNAL_dddaaab1_4_k_cu_58dcb7634cuda3std3__45__cpo5crendE:
	.zero		1
	.type		_ZN34_INTERNAL_dddaaab1_4_k_cu_58dcb7634cuda3std6ranges3__45__cpo4prevE,@object
	.size		_ZN34_INTERNAL_dddaaab1_4_k_cu_58dcb7634cuda3std6ranges3__45__cpo4prevE,(_ZN34_INTERNAL_dddaaab1_4_k_cu_58dcb7634cuda3std6ranges3__45__cpo9iter_moveE - _ZN34_INTERNAL_dddaaab1_4_k_cu_58dcb7634cuda3std6ranges3__45__cpo4prevE)
_ZN34_INTERNAL_dddaaab1_4_k_cu_58dcb7634cuda3std6ranges3__45__cpo4prevE:
	.zero		1
	.type		_ZN34_INTERNAL_dddaaab1_4_k_cu_58dcb7634cuda3std6ranges3__45__cpo9iter_moveE,@object
	.size		_ZN34_INTERNAL_dddaaab1_4_k_cu_58dcb7634cuda3std6ranges3__45__cpo9iter_moveE,(_ZN34_INTERNAL_dddaaab1_4_k_cu_58dcb7636thrust24THRUST_300001_SM_1000_NS6system6detail10sequential3seqE - _ZN34_INTERNAL_dddaaab1_4_k_cu_58dcb7634cuda3std6ranges3__45__cpo9iter_moveE)
_ZN34_INTERNAL_dddaaab1_4_k_cu_58dcb7634cuda3std6ranges3__45__cpo9iter_moveE:
	.zero		1
	.type		_ZN34_INTERNAL_dddaaab1_4_k_cu_58dcb7636thrust24THRUST_300001_SM_1000_NS6system6detail10sequential3seqE,@object
	.size		_ZN34_INTERNAL_dddaaab1_4_k_cu_58dcb7636thrust24THRUST_300001_SM_1000_NS6system6detail10sequential3seqE,(.L_31 - _ZN34_INTERNAL_dddaaab1_4_k_cu_58dcb7636thrust24THRUST_300001_SM_1000_NS6system6detail10sequential3seqE)
_ZN34_INTERNAL_dddaaab1_4_k_cu_58dcb7636thrust24THRUST_300001_SM_1000_NS6system6detail10sequential3seqE:
	.zero		1
.L_31:


//--------------------- .nv.shared._ZN3cub18CUB_300001_SM_10006detail9transform16transform_kernelINS2_10policy_hubILb0EN4cuda3std3__45tupleIJN6thrust24THRUST_300001_SM_1000_NS6detail15normal_iteratorINSA_10device_ptrIfEEEESF_EEEE10policy1000EiNS7_4plusIfEESF_JPfSL_EEEvT0_iT1_T2_DpNS2_10kernel_argIT3_EE --------------------------
	.section	.nv.shared._ZN3cub18CUB_300001_SM_10006detail9transform16transform_kernelINS2_10policy_hubILb0EN4cuda3std3__45tupleIJN6thrust24THRUST_300001_SM_1000_NS6detail15normal_iteratorINSA_10device_ptrIfEEEESF_EEEE10policy1000EiNS7_4plusIfEESF_JPfSL_EEEvT0_iT1_T2_DpNS2_10kernel_argIT3_EE,"aw",@nobits
	.sectionflags	@""
	.align	128
.nv.shared._ZN3cub18CUB_300001_SM_10006detail9transform16transform_kernelINS2_10policy_hubILb0EN4cuda3std3__45tupleIJN6thrust24THRUST_300001_SM_1000_NS6detail15normal_iteratorINSA_10device_ptrIfEEEESF_EEEE10policy1000EiNS7_4plusIfEESF_JPfSL_EEEvT0_iT1_T2_DpNS2_10kernel_argIT3_EE:
	.zero		1152


//--------------------- .nv.shared._ZN3cub18CUB_300001_SM_10006detail11EmptyKernelIvEEvv --------------------------
	.section	.nv.shared._ZN3cub18CUB_300001_SM_10006detail11EmptyKernelIvEEvv,"aw",@nobits
	.sectionflags	@""
	.align	128
	.zero		1024


//--------------------- .nv.shared._Z14compadd_kernelPfS_ --------------------------
	.section	.nv.shared._Z14compadd_kernelPfS_,"aw",@nobits
	.sectionflags	@""
	.align	128
	.zero		1024


//--------------------- .nv.constant0._ZN3cub18CUB_300001_SM_10006detail9transform16transform_kernelINS2_10policy_hubILb0EN4cuda3std3__45tupleIJN6thrust24THRUST_300001_SM_1000_NS6detail15normal_iteratorINSA_10device_ptrIfEEEESF_EEEE10policy1000ElNS7_4plusIfEESF_JPfSL_EEEvT0_iT1_T2_DpNS2_10kernel_argIT3_EE --------------------------
	.section	.nv.constant0._ZN3cub18CUB_300001_SM_10006detail9transform16transform_kernelINS2_10policy_hubILb0EN4cuda3std3__45tupleIJN6thrust24THRUST_300001_SM_1000_NS6detail15normal_iteratorINSA_10device_ptrIfEEEESF_EEEE10policy1000ElNS7_4plusIfEESF_JPfSL_EEEvT0_iT1_T2_DpNS2_10kernel_argIT3_EE,"a",@progbits
	.sectionflags	@""
	.align	4
.nv.constant0._ZN3cub18CUB_300001_SM_10006detail9transform16transform_kernelINS2_10policy_hubILb0EN4cuda3std3__45tupleIJN6thrust24THRUST_300001_SM_1000_NS6detail15normal_iteratorINSA_10device_ptrIfEEEESF_EEEE10policy1000ElNS7_4plusIfEESF_JPfSL_EEEvT0_iT1_T2_DpNS2_10kernel_argIT3_EE:
	.zero		952


//--------------------- .nv.constant0._ZN3cub18CUB_300001_SM_10006detail9transform16transform_kernelINS2_10policy_hubILb0EN4cuda3std3__45tupleIJN6thrust24THRUST_300001_SM_1000_NS6detail15normal_iteratorINSA_10device_ptrIfEEEESF_EEEE10policy1000EiNS7_4plusIfEESF_JPfSL_EEEvT0_iT1_T2_DpNS2_10kernel_argIT3_EE --------------------------
	.section	.nv.constant0._ZN3cub18CUB_300001_SM_10006detail9transform16transform_kernelINS2_10policy_hubILb0EN4cuda3std3__45tupleIJN6thrust24THRUST_300001_SM_1000_NS6detail15normal_iteratorINSA_10device_ptrIfEEEESF_EEEE10policy1000EiNS7_4plusIfEESF_JPfSL_EEEvT0_iT1_T2_DpNS2_10kernel_argIT3_EE,"a",@progbits
	.sectionflags	@""
	.align	4
.nv.constant0._ZN3cub18CUB_300001_SM_10006detail9transform16transform_kernelINS2_10policy_hubILb0EN4cuda3std3__45tupleIJN6thrust24THRUST_300001_SM_1000_NS6detail15normal_iteratorINSA_10device_ptrIfEEEESF_EEEE10policy1000EiNS7_4plusIfEESF_JPfSL_EEEvT0_iT1_T2_DpNS2_10kernel_argIT3_EE:
	.zero		952


//--------------------- .nv.constant0._ZN3cub18CUB_300001_SM_10006detail11EmptyKernelIvEEvv --------------------------
	.section	.nv.constant0._ZN3cub18CUB_300001_SM_10006detail11EmptyKernelIvEEvv,"a",@progbits
	.sectionflags	@""
	.align	4
.nv.constant0._ZN3cub18CUB_300001_SM_10006detail11EmptyKernelIvEEvv:
	.zero		896


//--------------------- .nv.constant0._Z14compadd_kernelPfS_ --------------------------
	.section	.nv.constant0._Z14compadd_kernelPfS_,"a",@progbits
	.sectionflags	@""
	.align	4
.nv.constant0._Z14compadd_kernelPfS_:
	.zero		912


//--------------------- SYMBOLS --------------------------

	.type		.nv.reservedSmem.offset0,@object
	.size		.nv.reservedSmem.offset0,0x4
	.type		.nv.reservedSmem.cap,@object
	.size		.nv.reservedSmem.cap,0x4
